//
// Generated by NVIDIA NVVM Compiler
//
// Compiler Build ID: CL-36424714
// Cuda compilation tools, release 13.0, V13.0.88
// Based on NVVM 20.0.0
//

.version 9.0
.target sm_100
.address_size 64

	// .globl	lort_fused_gemv

.visible .entry lort_fused_gemv(
	.param .u64 .ptr .align 1 lort_fused_gemv_param_0,
	.param .u64 .ptr .align 1 lort_fused_gemv_param_1,
	.param .u64 .ptr .align 1 lort_fused_gemv_param_2,
	.param .f32 lort_fused_gemv_param_3,
	.param .u32 lort_fused_gemv_param_4,
	.param .u32 lort_fused_gemv_param_5
)
{
	.reg .pred 	%p<65>;
	.reg .b16 	%rs<86>;
	.reg .b32 	%r<93>;
	.reg .b32 	%f<132>;
	.reg .b64 	%rd<21>;

	ld.param.u64 	%rd4, [lort_fused_gemv_param_0];
	ld.param.u64 	%rd5, [lort_fused_gemv_param_1];
	ld.param.u64 	%rd3, [lort_fused_gemv_param_2];
	ld.param.f32 	%f10, [lort_fused_gemv_param_3];
	ld.param.u32 	%r17, [lort_fused_gemv_param_4];
	ld.param.u32 	%r16, [lort_fused_gemv_param_5];
	cvta.to.global.u64 	%rd1, %rd5;
	cvta.to.global.u64 	%rd2, %rd4;
	mov.u32 	%r18, %ctaid.x;
	mov.u32 	%r19, %ntid.x;
	mov.u32 	%r20, %tid.x;
	mad.lo.s32 	%r1, %r18, %r19, %r20;
	setp.ge.s32 	%p1, %r1, %r17;
	@%p1 bra 	$L__BB0_11;
	shr.s32 	%r21, %r16, 31;
	shr.u32 	%r22, %r21, 30;
	add.s32 	%r23, %r16, %r22;
	shr.s32 	%r2, %r23, 2;
	setp.lt.s32 	%p2, %r16, 4;
	mov.f32 	%f131, 0f00000000;
	@%p2 bra 	$L__BB0_10;
	mul.lo.s32 	%r3, %r2, %r1;
	add.s32 	%r25, %r2, -1;
	and.b32  	%r4, %r2, 3;
	setp.lt.u32 	%p3, %r25, 3;
	mov.f32 	%f131, 0f00000000;
	mov.b32 	%r92, 0;
	@%p3 bra 	$L__BB0_5;
	and.b32  	%r92, %r2, 536870908;
	neg.s32 	%r90, %r92;
	mov.f32 	%f131, 0f00000000;
	mov.b32 	%r88, 0;
	mov.u32 	%r89, %r3;
$L__BB0_4:
	.pragma "nounroll";
	mul.wide.u32 	%rd6, %r88, 4;
	add.s64 	%rd7, %rd2, %rd6;
	ld.global.nc.u32 	%r30, [%rd7];
	ld.global.nc.u32 	%r33, [%rd7+4];
	cvt.s64.s32 	%rd8, %r89;
	add.s64 	%rd9, %rd1, %rd8;
	ld.global.nc.u8 	%rs17, [%rd9];
	cvt.u16.u8 	%rs18, %rs17;
	and.b16  	%rs19, %rs18, 3;
	shr.u16 	%rs20, %rs18, 2;
	and.b16  	%rs21, %rs20, 3;
	setp.eq.s16 	%p4, %rs19, 3;
	selp.f32 	%f47, 0fBF800000, 0f00000000, %p4;
	setp.eq.s16 	%p5, %rs19, 1;
	selp.f32 	%f15, 0f3F800000, %f47, %p5;
	setp.eq.s16 	%p6, %rs21, 3;
	selp.f32 	%f48, 0fBF800000, 0f00000000, %p6;
	setp.eq.s16 	%p7, %rs21, 1;
	selp.f32 	%f16, 0f3F800000, %f48, %p7;
	// begin inline asm
	{ cvt.rn.f16x2.f32 %r27, %f16, %f15; }

	// end inline asm
	shr.u16 	%rs22, %rs18, 4;
	and.b16  	%rs23, %rs22, 3;
	shr.u16 	%rs24, %rs18, 6;
	setp.eq.s16 	%p8, %rs23, 3;
	selp.f32 	%f49, 0fBF800000, 0f00000000, %p8;
	setp.eq.s16 	%p9, %rs23, 1;
	selp.f32 	%f17, 0f3F800000, %f49, %p9;
	setp.eq.s16 	%p10, %rs24, 3;
	selp.f32 	%f50, 0fBF800000, 0f00000000, %p10;
	setp.eq.s16 	%p11, %rs24, 1;
	selp.f32 	%f18, 0f3F800000, %f50, %p11;
	// begin inline asm
	{ cvt.rn.f16x2.f32 %r28, %f18, %f17; }

	// end inline asm
	// begin inline asm
	{mul.f16x2 %r29,%r30,%r27;
}
	// end inline asm
	mov.b32 	{%rs1, %rs2}, %r29;
	// begin inline asm
	{mul.f16x2 %r32,%r33,%r28;
}
	// end inline asm
	mov.b32 	{%rs3, %rs4}, %r32;
	// begin inline asm
	{  cvt.f32.f16 %f19, %rs1;}

	// end inline asm
	// begin inline asm
	{  cvt.f32.f16 %f20, %rs2;}

	// end inline asm
	add.f32 	%f51, %f19, %f20;
	add.f32 	%f52, %f131, %f51;
	// begin inline asm
	{  cvt.f32.f16 %f21, %rs3;}

	// end inline asm
	// begin inline asm
	{  cvt.f32.f16 %f22, %rs4;}

	// end inline asm
	add.f32 	%f53, %f21, %f22;
	add.f32 	%f54, %f52, %f53;
	ld.global.nc.u32 	%r38, [%rd7+8];
	ld.global.nc.u32 	%r41, [%rd7+12];
	ld.global.nc.u8 	%rs25, [%rd9+1];
	cvt.u16.u8 	%rs26, %rs25;
	and.b16  	%rs27, %rs26, 3;
	shr.u16 	%rs28, %rs26, 2;
	and.b16  	%rs29, %rs28, 3;
	setp.eq.s16 	%p12, %rs27, 3;
	selp.f32 	%f55, 0fBF800000, 0f00000000, %p12;
	setp.eq.s16 	%p13, %rs27, 1;
	selp.f32 	%f23, 0f3F800000, %f55, %p13;
	setp.eq.s16 	%p14, %rs29, 3;
	selp.f32 	%f56, 0fBF800000, 0f00000000, %p14;
	setp.eq.s16 	%p15, %rs29, 1;
	selp.f32 	%f24, 0f3F800000, %f56, %p15;
	// begin inline asm
	{ cvt.rn.f16x2.f32 %r35, %f24, %f23; }

	// end inline asm
	shr.u16 	%rs30, %rs26, 4;
	and.b16  	%rs31, %rs30, 3;
	shr.u16 	%rs32, %rs26, 6;
	setp.eq.s16 	%p16, %rs31, 3;
	selp.f32 	%f57, 0fBF800000, 0f00000000, %p16;
	setp.eq.s16 	%p17, %rs31, 1;
	selp.f32 	%f25, 0f3F800000, %f57, %p17;
	setp.eq.s16 	%p18, %rs32, 3;
	selp.f32 	%f58, 0fBF800000, 0f00000000, %p18;
	setp.eq.s16 	%p19, %rs32, 1;
	selp.f32 	%f26, 0f3F800000, %f58, %p19;
	// begin inline asm
	{ cvt.rn.f16x2.f32 %r36, %f26, %f25; }

	// end inline asm
	// begin inline asm
	{mul.f16x2 %r37,%r38,%r35;
}
	// end inline asm
	mov.b32 	{%rs5, %rs6}, %r37;
	// begin inline asm
	{mul.f16x2 %r40,%r41,%r36;
}
	// end inline asm
	mov.b32 	{%rs7, %rs8}, %r40;
	// begin inline asm
	{  cvt.f32.f16 %f27, %rs5;}

	// end inline asm
	// begin inline asm
	{  cvt.f32.f16 %f28, %rs6;}

	// end inline asm
	add.f32 	%f59, %f27, %f28;
	add.f32 	%f60, %f54, %f59;
	// begin inline asm
	{  cvt.f32.f16 %f29, %rs7;}

	// end inline asm
	// begin inline asm
	{  cvt.f32.f16 %f30, %rs8;}

	// end inline asm
	add.f32 	%f61, %f29, %f30;
	add.f32 	%f62, %f60, %f61;
	ld.global.nc.u32 	%r46, [%rd7+16];
	ld.global.nc.u32 	%r49, [%rd7+20];
	ld.global.nc.u8 	%rs33, [%rd9+2];
	cvt.u16.u8 	%rs34, %rs33;
	and.b16  	%rs35, %rs34, 3;
	shr.u16 	%rs36, %rs34, 2;
	and.b16  	%rs37, %rs36, 3;
	setp.eq.s16 	%p20, %rs35, 3;
	selp.f32 	%f63, 0fBF800000, 0f00000000, %p20;
	setp.eq.s16 	%p21, %rs35, 1;
	selp.f32 	%f31, 0f3F800000, %f63, %p21;
	setp.eq.s16 	%p22, %rs37, 3;
	selp.f32 	%f64, 0fBF800000, 0f00000000, %p22;
	setp.eq.s16 	%p23, %rs37, 1;
	selp.f32 	%f32, 0f3F800000, %f64, %p23;
	// begin inline asm
	{ cvt.rn.f16x2.f32 %r43, %f32, %f31; }

	// end inline asm
	shr.u16 	%rs38, %rs34, 4;
	and.b16  	%rs39, %rs38, 3;
	shr.u16 	%rs40, %rs34, 6;
	setp.eq.s16 	%p24, %rs39, 3;
	selp.f32 	%f65, 0fBF800000, 0f00000000, %p24;
	setp.eq.s16 	%p25, %rs39, 1;
	selp.f32 	%f33, 0f3F800000, %f65, %p25;
	setp.eq.s16 	%p26, %rs40, 3;
	selp.f32 	%f66, 0fBF800000, 0f00000000, %p26;
	setp.eq.s16 	%p27, %rs40, 1;
	selp.f32 	%f34, 0f3F800000, %f66, %p27;
	// begin inline asm
	{ cvt.rn.f16x2.f32 %r44, %f34, %f33; }

	// end inline asm
	// begin inline asm
	{mul.f16x2 %r45,%r46,%r43;
}
	// end inline asm
	mov.b32 	{%rs9, %rs10}, %r45;
	// begin inline asm
	{mul.f16x2 %r48,%r49,%r44;
}
	// end inline asm
	mov.b32 	{%rs11, %rs12}, %r48;
	// begin inline asm
	{  cvt.f32.f16 %f35, %rs9;}

	// end inline asm
	// begin inline asm
	{  cvt.f32.f16 %f36, %rs10;}

	// end inline asm
	add.f32 	%f67, %f35, %f36;
	add.f32 	%f68, %f62, %f67;
	// begin inline asm
	{  cvt.f32.f16 %f37, %rs11;}

	// end inline asm
	// begin inline asm
	{  cvt.f32.f16 %f38, %rs12;}

	// end inline asm
	add.f32 	%f69, %f37, %f38;
	add.f32 	%f70, %f68, %f69;
	ld.global.nc.u32 	%r54, [%rd7+24];
	ld.global.nc.u32 	%r57, [%rd7+28];
	ld.global.nc.u8 	%rs41, [%rd9+3];
	cvt.u16.u8 	%rs42, %rs41;
	and.b16  	%rs43, %rs42, 3;
	shr.u16 	%rs44, %rs42, 2;
	and.b16  	%rs45, %rs44, 3;
	setp.eq.s16 	%p28, %rs43, 3;
	selp.f32 	%f71, 0fBF800000, 0f00000000, %p28;
	setp.eq.s16 	%p29, %rs43, 1;
	selp.f32 	%f39, 0f3F800000, %f71, %p29;
	setp.eq.s16 	%p30, %rs45, 3;
	selp.f32 	%f72, 0fBF800000, 0f00000000, %p30;
	setp.eq.s16 	%p31, %rs45, 1;
	selp.f32 	%f40, 0f3F800000, %f72, %p31;
	// begin inline asm
	{ cvt.rn.f16x2.f32 %r51, %f40, %f39; }

	// end inline asm
	shr.u16 	%rs46, %rs42, 4;
	and.b16  	%rs47, %rs46, 3;
	shr.u16 	%rs48, %rs42, 6;
	setp.eq.s16 	%p32, %rs47, 3;
	selp.f32 	%f73, 0fBF800000, 0f00000000, %p32;
	setp.eq.s16 	%p33, %rs47, 1;
	selp.f32 	%f41, 0f3F800000, %f73, %p33;
	setp.eq.s16 	%p34, %rs48, 3;
	selp.f32 	%f74, 0fBF800000, 0f00000000, %p34;
	setp.eq.s16 	%p35, %rs48, 1;
	selp.f32 	%f42, 0f3F800000, %f74, %p35;
	// begin inline asm
	{ cvt.rn.f16x2.f32 %r52, %f42, %f41; }

	// end inline asm
	// begin inline asm
	{mul.f16x2 %r53,%r54,%r51;
}
	// end inline asm
	mov.b32 	{%rs13, %rs14}, %r53;
	// begin inline asm
	{mul.f16x2 %r56,%r57,%r52;
}
	// end inline asm
	mov.b32 	{%rs15, %rs16}, %r56;
	// begin inline asm
	{  cvt.f32.f16 %f43, %rs13;}

	// end inline asm
	// begin inline asm
	{  cvt.f32.f16 %f44, %rs14;}

	// end inline asm
	add.f32 	%f75, %f43, %f44;
	add.f32 	%f76, %f70, %f75;
	// begin inline asm
	{  cvt.f32.f16 %f45, %rs15;}

	// end inline asm
	// begin inline asm
	{  cvt.f32.f16 %f46, %rs16;}

	// end inline asm
	add.f32 	%f77, %f45, %f46;
	add.f32 	%f131, %f76, %f77;
	add.s32 	%r90, %r90, 4;
	add.s32 	%r89, %r89, 4;
	add.s32 	%r88, %r88, 8;
	setp.ne.s32 	%p36, %r90, 0;
	@%p36 bra 	$L__BB0_4;
$L__BB0_5:
	setp.eq.s32 	%p37, %r4, 0;
	@%p37 bra 	$L__BB0_10;
	setp.eq.s32 	%p38, %r4, 1;
	@%p38 bra 	$L__BB0_8;
	shl.b32 	%r75, %r92, 1;
	mul.wide.u32 	%rd10, %r75, 4;
	add.s64 	%rd11, %rd2, %rd10;
	ld.global.nc.u32 	%r62, [%rd11];
	ld.global.nc.u32 	%r65, [%rd11+4];
	add.s32 	%r76, %r92, %r3;
	cvt.s64.s32 	%rd12, %r76;
	add.s64 	%rd13, %rd1, %rd12;
	ld.global.nc.u8 	%rs57, [%rd13];
	cvt.u16.u8 	%rs58, %rs57;
	and.b16  	%rs59, %rs58, 3;
	shr.u16 	%rs60, %rs58, 2;
	and.b16  	%rs61, %rs60, 3;
	setp.eq.s16 	%p39, %rs59, 3;
	selp.f32 	%f95, 0fBF800000, 0f00000000, %p39;
	setp.eq.s16 	%p40, %rs59, 1;
	selp.f32 	%f79, 0f3F800000, %f95, %p40;
	setp.eq.s16 	%p41, %rs61, 3;
	selp.f32 	%f96, 0fBF800000, 0f00000000, %p41;
	setp.eq.s16 	%p42, %rs61, 1;
	selp.f32 	%f80, 0f3F800000, %f96, %p42;
	// begin inline asm
	{ cvt.rn.f16x2.f32 %r59, %f80, %f79; }

	// end inline asm
	shr.u16 	%rs62, %rs58, 4;
	and.b16  	%rs63, %rs62, 3;
	shr.u16 	%rs64, %rs58, 6;
	setp.eq.s16 	%p43, %rs63, 3;
	selp.f32 	%f97, 0fBF800000, 0f00000000, %p43;
	setp.eq.s16 	%p44, %rs63, 1;
	selp.f32 	%f81, 0f3F800000, %f97, %p44;
	setp.eq.s16 	%p45, %rs64, 3;
	selp.f32 	%f98, 0fBF800000, 0f00000000, %p45;
	setp.eq.s16 	%p46, %rs64, 1;
	selp.f32 	%f82, 0f3F800000, %f98, %p46;
	// begin inline asm
	{ cvt.rn.f16x2.f32 %r60, %f82, %f81; }

	// end inline asm
	// begin inline asm
	{mul.f16x2 %r61,%r62,%r59;
}
	// end inline asm
	mov.b32 	{%rs49, %rs50}, %r61;
	// begin inline asm
	{mul.f16x2 %r64,%r65,%r60;
}
	// end inline asm
	mov.b32 	{%rs51, %rs52}, %r64;
	// begin inline asm
	{  cvt.f32.f16 %f83, %rs49;}

	// end inline asm
	// begin inline asm
	{  cvt.f32.f16 %f84, %rs50;}

	// end inline asm
	add.f32 	%f99, %f83, %f84;
	add.f32 	%f100, %f131, %f99;
	// begin inline asm
	{  cvt.f32.f16 %f85, %rs51;}

	// end inline asm
	// begin inline asm
	{  cvt.f32.f16 %f86, %rs52;}

	// end inline asm
	add.f32 	%f101, %f85, %f86;
	add.f32 	%f102, %f100, %f101;
	ld.global.nc.u32 	%r70, [%rd11+8];
	ld.global.nc.u32 	%r73, [%rd11+12];
	ld.global.nc.u8 	%rs65, [%rd13+1];
	cvt.u16.u8 	%rs66, %rs65;
	and.b16  	%rs67, %rs66, 3;
	shr.u16 	%rs68, %rs66, 2;
	and.b16  	%rs69, %rs68, 3;
	setp.eq.s16 	%p47, %rs67, 3;
	selp.f32 	%f103, 0fBF800000, 0f00000000, %p47;
	setp.eq.s16 	%p48, %rs67, 1;
	selp.f32 	%f87, 0f3F800000, %f103, %p48;
	setp.eq.s16 	%p49, %rs69, 3;
	selp.f32 	%f104, 0fBF800000, 0f00000000, %p49;
	setp.eq.s16 	%p50, %rs69, 1;
	selp.f32 	%f88, 0f3F800000, %f104, %p50;
	// begin inline asm
	{ cvt.rn.f16x2.f32 %r67, %f88, %f87; }

	// end inline asm
	shr.u16 	%rs70, %rs66, 4;
	and.b16  	%rs71, %rs70, 3;
	shr.u16 	%rs72, %rs66, 6;
	setp.eq.s16 	%p51, %rs71, 3;
	selp.f32 	%f105, 0fBF800000, 0f00000000, %p51;
	setp.eq.s16 	%p52, %rs71, 1;
	selp.f32 	%f89, 0f3F800000, %f105, %p52;
	setp.eq.s16 	%p53, %rs72, 3;
	selp.f32 	%f106, 0fBF800000, 0f00000000, %p53;
	setp.eq.s16 	%p54, %rs72, 1;
	selp.f32 	%f90, 0f3F800000, %f106, %p54;
	// begin inline asm
	{ cvt.rn.f16x2.f32 %r68, %f90, %f89; }

	// end inline asm
	// begin inline asm
	{mul.f16x2 %r69,%r70,%r67;
}
	// end inline asm
	mov.b32 	{%rs53, %rs54}, %r69;
	// begin inline asm
	{mul.f16x2 %r72,%r73,%r68;
}
	// end inline asm
	mov.b32 	{%rs55, %rs56}, %r72;
	// begin inline asm
	{  cvt.f32.f16 %f91, %rs53;}

	// end inline asm
	// begin inline asm
	{  cvt.f32.f16 %f92, %rs54;}

	// end inline asm
	add.f32 	%f107, %f91, %f92;
	add.f32 	%f108, %f102, %f107;
	// begin inline asm
	{  cvt.f32.f16 %f93, %rs55;}

	// end inline asm
	// begin inline asm
	{  cvt.f32.f16 %f94, %rs56;}

	// end inline asm
	add.f32 	%f109, %f93, %f94;
	add.f32 	%f131, %f108, %f109;
	add.s32 	%r92, %r92, 2;
$L__BB0_8:
	and.b32  	%r77, %r2, 1;
	setp.eq.b32 	%p55, %r77, 1;
	not.pred 	%p56, %p55;
	@%p56 bra 	$L__BB0_10;
	shl.b32 	%r86, %r92, 1;
	mul.wide.u32 	%rd14, %r86, 4;
	add.s64 	%rd15, %rd2, %rd14;
	ld.global.nc.u32 	%r81, [%rd15];
	ld.global.nc.u32 	%r84, [%rd15+4];
	add.s32 	%r87, %r92, %r3;
	cvt.s64.s32 	%rd16, %r87;
	add.s64 	%rd17, %rd1, %rd16;
	ld.global.nc.u8 	%rs77, [%rd17];
	cvt.u16.u8 	%rs78, %rs77;
	and.b16  	%rs79, %rs78, 3;
	shr.u16 	%rs80, %rs78, 2;
	and.b16  	%rs81, %rs80, 3;
	setp.eq.s16 	%p57, %rs79, 3;
	selp.f32 	%f118, 0fBF800000, 0f00000000, %p57;
	setp.eq.s16 	%p58, %rs79, 1;
	selp.f32 	%f110, 0f3F800000, %f118, %p58;
	setp.eq.s16 	%p59, %rs81, 3;
	selp.f32 	%f119, 0fBF800000, 0f00000000, %p59;
	setp.eq.s16 	%p60, %rs81, 1;
	selp.f32 	%f111, 0f3F800000, %f119, %p60;
	// begin inline asm
	{ cvt.rn.f16x2.f32 %r78, %f111, %f110; }

	// end inline asm
	shr.u16 	%rs82, %rs78, 4;
	and.b16  	%rs83, %rs82, 3;
	shr.u16 	%rs84, %rs78, 6;
	setp.eq.s16 	%p61, %rs83, 3;
	selp.f32 	%f120, 0fBF800000, 0f00000000, %p61;
	setp.eq.s16 	%p62, %rs83, 1;
	selp.f32 	%f112, 0f3F800000, %f120, %p62;
	setp.eq.s16 	%p63, %rs84, 3;
	selp.f32 	%f121, 0fBF800000, 0f00000000, %p63;
	setp.eq.s16 	%p64, %rs84, 1;
	selp.f32 	%f113, 0f3F800000, %f121, %p64;
	// begin inline asm
	{ cvt.rn.f16x2.f32 %r79, %f113, %f112; }

	// end inline asm
	// begin inline asm
	{mul.f16x2 %r80,%r81,%r78;
}
	// end inline asm
	mov.b32 	{%rs73, %rs74}, %r80;
	// begin inline asm
	{mul.f16x2 %r83,%r84,%r79;
}
	// end inline asm
	mov.b32 	{%rs75, %rs76}, %r83;
	// begin inline asm
	{  cvt.f32.f16 %f114, %rs73;}

	// end inline asm
	// begin inline asm
	{  cvt.f32.f16 %f115, %rs74;}

	// end inline asm
	add.f32 	%f122, %f114, %f115;
	add.f32 	%f123, %f131, %f122;
	// begin inline asm
	{  cvt.f32.f16 %f116, %rs75;}

	// end inline asm
	// begin inline asm
	{  cvt.f32.f16 %f117, %rs76;}

	// end inline asm
	add.f32 	%f124, %f116, %f117;
	add.f32 	%f131, %f123, %f124;
$L__BB0_10:
	mul.f32 	%f125, %f10, %f131;
	// begin inline asm
	{  cvt.rn.f16.f32 %rs85, %f125;}

	// end inline asm
	cvta.to.global.u64 	%rd18, %rd3;
	mul.wide.s32 	%rd19, %r1, 2;
	add.s64 	%rd20, %rd18, %rd19;
	st.global.u16 	[%rd20], %rs85;
$L__BB0_11:
	ret;

}


// ===== COMPILED SASS (sm_100) =====

	.target	sm_100

	.elftype	@"ET_EXEC"


//--------------------- .note.nv.tkinfo           --------------------------
	.section	.note.nv.tkinfo,"",@"SHT_NOTE"
	.sectionflags	@"SHF_NOTE_NV_TKINFO"
	.tkinfo
        /*0018*/ 	.word	0x00000002
        /*0030*/ 	.string	""
        /*0030*/ 	.string	"ptxas"
        /*0030*/ 	.string	"Cuda compilation tools, release 13.0, V13.0.88"
        /*0030*/ 	.string	"Build cuda_13.0.r13.0/compiler.36424714_0"
        /*0030*/ 	.string	"-arch sm_100 -m 64 "



//--------------------- .note.nv.cuinfo           --------------------------
	.section	.note.nv.cuinfo,"",@"SHT_NOTE"
	.sectionflags	@"SHF_NOTE_NV_CUINFO"
        /*0018*/ 	.short	0x0002
        /*001a*/ 	.short	0x0064
        /*001c*/ 	.short	0x0082
	.zero		2


//--------------------- .nv.info                  --------------------------
	.section	.nv.info,"",@"SHT_CUDA_INFO"
	.align	4


	//----- nvinfo : EIATTR_REGCOUNT
	.align		4
        /*0000*/ 	.byte	0x04, 0x2f
        /*0002*/ 	.short	(.L_1 - .L_0)
	.align		4
.L_0:
        /*0004*/ 	.word	index@(lort_fused_gemv)
        /*0008*/ 	.word	0x0000001d


	//----- nvinfo : EIATTR_FRAME_SIZE
	.align		4
.L_1:
        /*000c*/ 	.byte	0x04, 0x11
        /*000e*/ 	.short	(.L_3 - .L_2)
	.align		4
.L_2:
        /*0010*/ 	.word	index@(lort_fused_gemv)
        /*0014*/ 	.word	0x00000000


	//----- nvinfo : EIATTR_MIN_STACK_SIZE
	.align		4
.L_3:
        /*0018*/ 	.byte	0x04, 0x12
        /*001a*/ 	.short	(.L_5 - .L_4)
	.align		4
.L_4:
        /*001c*/ 	.word	index@(lort_fused_gemv)
        /*0020*/ 	.word	0x00000000
.L_5:


//--------------------- .nv.compat                --------------------------
	.section	.nv.compat,"",@"SHT_CUDA_COMPAT_INFO"
	.align	4
        /*0000*/ 	.byte	0x02, 0x09, 0x00, 0x00, 0x02, 0x02, 0x01, 0x00, 0x02, 0x05, 0x05, 0x00, 0x03, 0x07, 0x01, 0x01
        /*0010*/ 	.byte	0x02, 0x03, 0x00, 0x00, 0x02, 0x06, 0x01, 0x00, 0x04, 0x0b, 0x08, 0x00, 0x09, 0x00, 0x00, 0x00
        /*0020*/ 	.byte	0x00, 0x00, 0x00, 0x00


//--------------------- .nv.info.lort_fused_gemv  --------------------------
	.section	.nv.info.lort_fused_gemv,"",@"SHT_CUDA_INFO"
	.sectionflags	@""
	.align	4


	//----- nvinfo : EIATTR_CUDA_API_VERSION
	.align		4
        /*0000*/ 	.byte	0x04, 0x37
        /*0002*/ 	.short	(.L_7 - .L_6)
.L_6:
        /*0004*/ 	.word	0x00000082


	//----- nvinfo : EIATTR_KPARAM_INFO
	.align		4
.L_7:
        /*0008*/ 	.byte	0x04, 0x17
        /*000a*/ 	.short	(.L_9 - .L_8)
.L_8:
        /*000c*/ 	.word	0x00000000
        /*0010*/ 	.short	0x0005
        /*0012*/ 	.short	0x0020
        /*0014*/ 	.byte	0x00, 0xf0, 0x11, 0x00


	//----- nvinfo : EIATTR_KPARAM_INFO
	.align		4
.L_9:
        /*0018*/ 	.byte	0x04, 0x17
        /*001a*/ 	.short	(.L_11 - .L_10)
.L_10:
        /*001c*/ 	.word	0x00000000
        /*0020*/ 	.short	0x0004
        /*0022*/ 	.short	0x001c
        /*0024*/ 	.byte	0x00, 0xf0, 0x11, 0x00


	//----- nvinfo : EIATTR_KPARAM_INFO
	.align		4
.L_11:
        /*0028*/ 	.byte	0x04, 0x17
        /*002a*/ 	.short	(.L_13 - .L_12)
.L_12:
        /*002c*/ 	.word	0x00000000
        /*0030*/ 	.short	0x0003
        /*0032*/ 	.short	0x0018
        /*0034*/ 	.byte	0x00, 0xf0, 0x11, 0x00


	//----- nvinfo : EIATTR_KPARAM_INFO
	.align		4
.L_13:
        /*0038*/ 	.byte	0x04, 0x17
        /*003a*/ 	.short	(.L_15 - .L_14)
.L_14:
        /*003c*/ 	.word	0x00000000
        /*0040*/ 	.short	0x0002
        /*0042*/ 	.short	0x0010
        /*0044*/ 	.byte	0x00, 0xf5, 0x21, 0x00


	//----- nvinfo : EIATTR_KPARAM_INFO
	.align		4
.L_15:
        /*0048*/ 	.byte	0x04, 0x17
        /*004a*/ 	.short	(.L_17 - .L_16)
.L_16:
        /*004c*/ 	.word	0x00000000
        /*0050*/ 	.short	0x0001
        /*0052*/ 	.short	0x0008
        /*0054*/ 	.byte	0x00, 0xf5, 0x21, 0x00


	//----- nvinfo : EIATTR_KPARAM_INFO
	.align		4
.L_17:
        /*0058*/ 	.byte	0x04, 0x17
        /*005a*/ 	.short	(.L_19 - .L_18)
.L_18:
        /*005c*/ 	.word	0x00000000
        /*0060*/ 	.short	0x0000
        /*0062*/ 	.short	0x0000
        /*0064*/ 	.byte	0x00, 0xf5, 0x21, 0x00


	//----- nvinfo : EIATTR_SPARSE_MMA_MASK
	.align		4
.L_19:
        /*0068*/ 	.byte	0x03, 0x50
        /*006a*/ 	.short	0x0000


	//----- nvinfo : EIATTR_MAXREG_COUNT
	.align		4
        /*006c*/ 	.byte	0x03, 0x1b
        /*006e*/ 	.short	0x00ff


	//----- nvinfo : EIATTR_MERCURY_ISA_VERSION
	.align		4
        /*0070*/ 	.byte	0x03, 0x5f
        /*0072*/ 	.short	0x0101


	//----- nvinfo : EIATTR_VRC_CTA_INIT_COUNT
	.align		4
        /*0074*/ 	.byte	0x02, 0x4a
	.zero		1
	.zero		1


	//----- nvinfo : EIATTR_EXIT_INSTR_OFFSETS
	.align		4
        /*0078*/ 	.byte	0x04, 0x1c
        /*007a*/ 	.short	(.L_21 - .L_20)


	//   ....[0]....
.L_20:
        /*007c*/ 	.word	0x00000070


	//   ....[1]....
        /*0080*/ 	.word	0x000016d0


	//----- nvinfo : EIATTR_CBANK_PARAM_SIZE
	.align		4
.L_21:
        /*0084*/ 	.byte	0x03, 0x19
        /*0086*/ 	.short	0x0024


	//----- nvinfo : EIATTR_PARAM_CBANK
	.align		4
        /*0088*/ 	.byte	0x04, 0x0a
        /*008a*/ 	.short	(.L_23 - .L_22)
	.align		4
.L_22:
        /*008c*/ 	.word	index@(.nv.constant0.lort_fused_gemv)
        /*0090*/ 	.short	0x0380
        /*0092*/ 	.short	0x0024


	//----- nvinfo : EIATTR_SW_WAR
	.align		4
.L_23:
        /*0094*/ 	.byte	0x04, 0x36
        /*0096*/ 	.short	(.L_25 - .L_24)
.L_24:
        /*0098*/ 	.word	0x00000008
.L_25:


//--------------------- .nv.callgraph             --------------------------
	.section	.nv.callgraph,"",@"SHT_CUDA_CALLGRAPH"
	.align	4
	.sectionentsize	8
	.align		4
        /*0000*/ 	.word	0x00000000
	.align		4
        /*0004*/ 	.word	0xffffffff
	.align		4
        /*0008*/ 	.word	0x00000000
	.align		4
        /*000c*/ 	.word	0xfffffffe
	.align		4
        /*0010*/ 	.word	0x00000000
	.align		4
        /*0014*/ 	.word	0xfffffffd
	.align		4
        /*0018*/ 	.word	0x00000000
	.align		4
        /*001c*/ 	.word	0xfffffffc


//--------------------- .text.lort_fused_gemv     --------------------------
	.section	.text.lort_fused_gemv,"ax",@progbits
	.align	128
        .global         lort_fused_gemv
        .type           lort_fused_gemv,@function
        .size           lort_fused_gemv,(.L_x_5 - lort_fused_gemv)
        .other          lort_fused_gemv,@"STO_CUDA_ENTRY STV_DEFAULT"
lort_fused_gemv:
.text.lort_fused_gemv:
[----:B------:R-:W-:Y:S01]  /*0000*/  LDC R1, c[0x0][0x37c] ;  /* 0x0000df00ff017b82 */ /* 0x000fe20000000800 */
[----:B------:R-:W0:Y:S07]  /*0010*/  S2R R3, SR_TID.X ;  /* 0x0000000000037919 */ /* 0x000e2e0000002100 */
[----:B------:R-:W0:Y:S01]  /*0020*/  S2UR UR4, SR_CTAID.X ;  /* 0x00000000000479c3 */ /* 0x000e220000002500 */
[----:B------:R-:W1:Y:S07]  /*0030*/  LDCU UR5, c[0x0][0x39c] ;  /* 0x00007380ff0577ac */ /* 0x000e6e0008000800 */
[----:B------:R-:W0:Y:S02]  /*0040*/  LDC R0, c[0x0][0x360] ;  /* 0x0000d800ff007b82 */ /* 0x000e240000000800 */
[----:B0-----:R-:W-:-:S05]  /*0050*/  IMAD R0, R0, UR4, R3 ;  /* 0x0000000400007c24 */ /* 0x001fca000f8e0203 */
[----:B-1----:R-:W-:-:S13]  /*0060*/  ISETP.GE.AND P0, PT, R0, UR5, PT ;  /* 0x0000000500007c0c */ /* 0x002fda000bf06270 */
[----:B------:R-:W-:Y:S05]  /*0070*/  @P0 EXIT ;  /* 0x000000000000094d */ /* 0x000fea0003800000 */
[----:B------:R-:W0:Y:S01]  /*0080*/  LDCU UR5, c[0x0][0x3a0] ;  /* 0x00007400ff0577ac */ /* 0x000e220008000800 */
[----:B------:R-:W-:Y:S01]  /*0090*/  IMAD.MOV.U32 R14, RZ, RZ, RZ ;  /* 0x000000ffff0e7224 */ /* 0x000fe200078e00ff */
[----:B------:R-:W1:Y:S01]  /*00a0*/  LDCU.64 UR8, c[0x0][0x358] ;  /* 0x00006b00ff0877ac */ /* 0x000e620008000a00 */
[----:B0-----:R-:W-:Y:S02]  /*00b0*/  UISETP.GE.AND UP0, UPT, UR5, 0x4, UPT ;  /* 0x000000040500788c */ /* 0x001fe4000bf06270 */
[----:B------:R-:W-:-:S04]  /*00c0*/  USHF.R.S32.HI UR4, URZ, 0x1f, UR5 ;  /* 0x0000001fff047899 */ /* 0x000fc80008011405 */
[----:B------:R-:W-:-:S03]  /*00d0*/  ULEA.HI UR4, UR4, UR5, URZ, 0x2 ;  /* 0x0000000504047291 */ /* 0x000fc6000f8f10ff */
[----:B-1----:R-:W-:Y:S09]  /*00e0*/  BRA.U !UP0, `(.L_x_0) ;  /* 0x0000001508607547 */ /* 0x002ff2000b800000 */
[----:B------:R-:W-:Y:S01]  /*00f0*/  USHF.R.S32.HI UR4, URZ, 0x2, UR4 ;  /* 0x00000002ff047899 */ /* 0x000fe20008011404 */
[----:B------:R-:W-:Y:S02]  /*0100*/  IMAD.MOV.U32 R14, RZ, RZ, RZ ;  /* 0x000000ffff0e7224 */ /* 0x000fe400078e00ff */
[----:B------:R-:W-:Y:S01]  /*0110*/  IMAD.MOV.U32 R9, RZ, RZ, RZ ;  /* 0x000000ffff097224 */ /* 0x000fe200078e00ff */
[----:B------:R-:W-:Y:S02]  /*0120*/  UIADD3 UR5, UPT, UPT, UR4, -0x1, URZ ;  /* 0xffffffff04057890 */ /* 0x000fe4000fffe0ff */
[----:B------:R-:W-:Y:S02]  /*0130*/  ULOP3.LUT UR6, UR4, 0x3, URZ, 0xc0, !UPT ;  /* 0x0000000304067892 */ /* 0x000fe4000f8ec0ff */
[----:B------:R-:W-:Y:S01]  /*0140*/  IMAD R10, R0, UR4, RZ ;  /* 0x00000004000a7c24 */ /* 0x000fe2000f8e02ff */
[----:B------:R-:W-:Y:S02]  /*0150*/  UISETP.GE.U32.AND UP1, UPT, UR5, 0x3, UPT ;  /* 0x000000030500788c */ /* 0x000fe4000bf26070 */
[----:B------:R-:W-:-:S07]  /*0160*/  UISETP.NE.AND UP0, UPT, UR6, URZ, UPT ;  /* 0x000000ff0600728c */ /* 0x000fce000bf05270 */
[----:B------:R-:W-:Y:S05]  /*0170*/  BRA.U !UP1, `(.L_x_1) ;  /* 0x0000000909ec7547 */ /* 0x000fea000b800000 */
[----:B------:R-:W0:Y:S01]  /*0180*/  LDC.64 R2, c[0x0][0x380] ;  /* 0x0000e000ff027b82 */ /* 0x000e220000000a00 */
[----:B------:R-:W-:Y:S01]  /*0190*/  ULOP3.LUT UR5, UR4, 0x1ffffffc, URZ, 0xc0, !UPT ;  /* 0x1ffffffc04057892 */ /* 0x000fe2000f8ec0ff */
[----:B------:R-:W-:Y:S01]  /*01a0*/  IMAD.MOV.U32 R14, RZ, RZ, RZ ;  /* 0x000000ffff0e7224 */ /* 0x000fe200078e00ff */
[----:B------:R-:W1:Y:S01]  /*01b0*/  LDCU.64 UR10, c[0x0][0x388] ;  /* 0x00007100ff0a77ac */ /* 0x000e620008000a00 */
[----:B------:R-:W-:Y:S02]  /*01c0*/  IMAD.MOV.U32 R11, RZ, RZ, RZ ;  /* 0x000000ffff0b7224 */ /* 0x000fe400078e00ff */
[----:B------:R-:W-:Y:S01]  /*01d0*/  IMAD.MOV.U32 R8, RZ, RZ, R10 ;  /* 0x000000ffff087224 */ /* 0x000fe200078e000a */
[----:B------:R-:W-:Y:S02]  /*01e0*/  UIADD3 UR7, UPT, UPT, -UR5, URZ, URZ ;  /* 0x000000ff05077290 */ /* 0x000fe4000fffe1ff */
[----:B------:R-:W-:-:S10]  /*01f0*/  IMAD.U32 R9, RZ, RZ, UR5 ;  /* 0x00000005ff097e24 */ /* 0x000fd4000f8e00ff */
.L_x_2:
[----:B-1----:R-:W-:-:S04]  /*0200*/  IADD3 R6, P0, PT, R8, UR10, RZ ;  /* 0x0000000a08067c10 */ /* 0x002fc8000ff1e0ff */
[----:B------:R-:W-:-:S05]  /*0210*/  LEA.HI.X.SX32 R7, R8, UR11, 0x1, P0 ;  /* 0x0000000b08077c11 */ /* 0x000fca00080f0eff */
[----:B------:R-:W2:Y:S01]  /*0220*/  LDG.E.U8.CONSTANT R24, desc[UR8][R6.64] ;  /* 0x0000000806187981 */ /* 0x000ea2000c1e9100 */
[----:B0-----:R-:W-:-:S03]  /*0230*/  IMAD.WIDE.U32 R4, R11, 0x4, R2 ;  /* 0x000000040b047825 */ /* 0x001fc600078e0002 */
[----:B------:R-:W3:Y:S04]  /*0240*/  LDG.E.U8.CONSTANT R21, desc[UR8][R6.64+0x1] ;  /* 0x0000010806157981 */ /* 0x000ee8000c1e9100 */
[----:B------:R-:W4:Y:S04]  /*0250*/  LDG.E.CONSTANT R23, desc[UR8][R4.64] ;  /* 0x0000000804177981 */ /* 0x000f28000c1e9900 */
[----:B------:R-:W5:Y:S04]  /*0260*/  LDG.E.CONSTANT R22, desc[UR8][R4.64+0x4] ;  /* 0x0000040804167981 */ /* 0x000f68000c1e9900 */
[----:B------:R-:W5:Y:S04]  /*0270*/  LDG.E.CONSTANT R20, desc[UR8][R4.64+0x8] ;  /* 0x0000080804147981 */ /* 0x000f68000c1e9900 */
[----:B------:R-:W5:Y:S04]  /*0280*/  LDG.E.U8.CONSTANT R17, desc[UR8][R6.64+0x2] ;  /* 0x0000020806117981 */ /* 0x000f68000c1e9100 */
[----:B------:R-:W5:Y:S04]  /*0290*/  LDG.E.CONSTANT R19, desc[UR8][R4.64+0xc] ;  /* 0x00000c0804137981 */ /* 0x000f68000c1e9900 */
[----:B------:R0:W5:Y:S04]  /*02a0*/  LDG.E.U8.CONSTANT R15, desc[UR8][R6.64+0x3] ;  /* 0x00000308060f7981 */ /* 0x000168000c1e9100 */
[----:B------:R-:W5:Y:S04]  /*02b0*/  LDG.E.CONSTANT R12, desc[UR8][R4.64+0x10] ;  /* 0x00001008040c7981 */ /* 0x000f68000c1e9900 */
[----:B------:R-:W5:Y:S04]  /*02c0*/  LDG.E.CONSTANT R13, desc[UR8][R4.64+0x14] ;  /* 0x00001408040d7981 */ /* 0x000f68000c1e9900 */
[----:B------:R-:W5:Y:S04]  /*02d0*/  LDG.E.CONSTANT R16, desc[UR8][R4.64+0x18] ;  /* 0x0000180804107981 */ /* 0x000f68000c1e9900 */
[----:B------:R1:W5:Y:S01]  /*02e0*/  LDG.E.CONSTANT R18, desc[UR8][R4.64+0x1c] ;  /* 0x00001c0804127981 */ /* 0x000362000c1e9900 */
[----:B------:R-:W-:-:S04]  /*02f0*/  UIADD3 UR7, UPT, UPT, UR7, 0x4, URZ ;  /* 0x0000000407077890 */ /* 0x000fc8000fffe0ff */
[----:B------:R-:W-:Y:S01]  /*0300*/  UISETP.NE.AND UP1, UPT, UR7, URZ, UPT ;  /* 0x000000ff0700728c */ /* 0x000fe2000bf25270 */
[----:B------:R-:W-:Y:S02]  /*0310*/  VIADD R11, R11, 0x8 ;  /* 0x000000080b0b7836 */ /* 0x000fe40000000000 */
[----:B------:R-:W-:Y:S01]  /*0320*/  VIADD R8, R8, 0x4 ;  /* 0x0000000408087836 */ /* 0x000fe20000000000 */
[----:B--2---:R-:W-:Y:S02]  /*0330*/  SHF.R.U32.HI R26, RZ, 0x2, R24 ;  /* 0x00000002ff1a7819 */ /* 0x004fe40000011618 */
[----:B------:R-:W-:Y:S02]  /*0340*/  LOP3.LUT R25, R24, 0x3, RZ, 0xc0, !PT ;  /* 0x0000000318197812 */ /* 0x000fe400078ec0ff */
[----:B------:R-:W-:Y:S02]  /*0350*/  LOP3.LUT R26, R26, 0x3, RZ, 0xc0, !PT ;  /* 0x000000031a1a7812 */ /* 0x000fe400078ec0ff */
[----:B------:R-:W-:-:S02]  /*0360*/  ISETP.EQ.AND P2, PT, R25, 0x3, PT ;  /* 0x000000031900780c */ /* 0x000fc40003f42270 */
[C---:B------:R-:W-:Y:S02]  /*0370*/  ISETP.EQ.AND P3, PT, R26.reuse, 0x3, PT ;  /* 0x000000031a00780c */ /* 0x040fe40003f62270 */
[----:B------:R-:W-:Y:S02]  /*0380*/  ISETP.NE.AND P0, PT, R25, 0x1, PT ;  /* 0x000000011900780c */ /* 0x000fe40003f05270 */
[----:B------:R-:W-:Y:S02]  /*0390*/  SHF.R.U32.HI R25, RZ, 0x6, R24 ;  /* 0x00000006ff197819 */ /* 0x000fe40000011618 */
[----:B0-----:R-:W-:Y:S02]  /*03a0*/  SEL R6, RZ, 0xffffffff, !P2 ;  /* 0xffffffffff067807 */ /* 0x001fe40005000000 */
[----:B------:R-:W-:Y:S02]  /*03b0*/  SEL R7, RZ, 0xffffffff, !P3 ;  /* 0xffffffffff077807 */ /* 0x000fe40005800000 */
[----:B------:R-:W-:-:S02]  /*03c0*/  ISETP.NE.AND P1, PT, R26, 0x1, PT ;  /* 0x000000011a00780c */ /* 0x000fc40003f25270 */
[----:B------:R-:W-:Y:S02]  /*03d0*/  PRMT R25, R25, 0x9910, RZ ;  /* 0x0000991019197816 */ /* 0x000fe400000000ff */
[----:B-1----:R-:W-:Y:S02]  /*03e0*/  I2FP.F32.S32 R4, R6 ;  /* 0x0000000600047245 */ /* 0x002fe40000201400 */
[----:B------:R-:W-:Y:S02]  /*03f0*/  I2FP.F32.S32 R5, R7 ;  /* 0x0000000700057245 */ /* 0x000fe40000201400 */
[----:B------:R-:W-:Y:S01]  /*0400*/  SHF.R.U32.HI R24, RZ, 0x4, R24 ;  /* 0x00000004ff187819 */ /* 0x000fe20000011618 */
[----:B------:R-:W-:Y:S01]  /*0410*/  IMAD.MOV.U32 R6, RZ, RZ, R25 ;  /* 0x000000ffff067224 */ /* 0x000fe200078e0019 */
[----:B------:R-:W-:Y:S02]  /*0420*/  FSEL R4, R4, 1, P0 ;  /* 0x3f80000004047808 */ /* 0x000fe40000000000 */
[----:B------:R-:W-:-:S02]  /*0430*/  FSEL R5, R5, 1, P1 ;  /* 0x3f80000005057808 */ /* 0x000fc40000800000 */
[----:B------:R-:W-:Y:S02]  /*0440*/  LOP3.LUT R24, R24, 0x3, RZ, 0xc0, !PT ;  /* 0x0000000318187812 */ /* 0x000fe400078ec0ff */
[----:B------:R-:W-:Y:S02]  /*0450*/  F2FP.F16.F32.PACK_AB R4, R5, R4 ;  /* 0x000000040504723e */ /* 0x000fe400000000ff */
[----:B------:R-:W-:Y:S02]  /*0460*/  ISETP.EQ.AND P0, PT, R24, 0x3, PT ;  /* 0x000000031800780c */ /* 0x000fe40003f02270 */
[----:B------:R-:W-:Y:S02]  /*0470*/  ISETP.EQ.AND P1, PT, R6, 0x3, PT ;  /* 0x000000030600780c */ /* 0x000fe40003f22270 */
[----:B------:R-:W-:Y:S01]  /*0480*/  SEL R5, RZ, 0xffffffff, !P0 ;  /* 0xffffffffff057807 */ /* 0x000fe20004000000 */
[----:B----4-:R-:W-:Y:S01]  /*0490*/  HFMA2 R4, R23, R4, -RZ ;  /* 0x0000000417047231 */ /* 0x010fe200001000ff */
[----:B------:R-:W-:-:S02]  /*04a0*/  SEL R7, RZ, 0xffffffff, !P1 ;  /* 0xffffffffff077807 */ /* 0x000fc40004800000 */
[----:B------:R-:W-:Y:S02]  /*04b0*/  ISETP.NE.AND P1, PT, R6, 0x1, PT ;  /* 0x000000010600780c */ /* 0x000fe40003f25270 */
[----:B------:R-:W-:Y:S02]  /*04c0*/  ISETP.NE.AND P0, PT, R24, 0x1, PT ;  /* 0x000000011800780c */ /* 0x000fe40003f05270 */
[----:B------:R-:W-:Y:S02]  /*04d0*/  I2FP.F32.S32 R5, R5 ;  /* 0x0000000500057245 */ /* 0x000fe40000201400 */
[----:B------:R-:W-:Y:S02]  /*04e0*/  I2FP.F32.S32 R6, R7 ;  /* 0x0000000700067245 */ /* 0x000fe40000201400 */
[----:B---3--:R-:W-:Y:S02]  /*04f0*/  SHF.R.U32.HI R23, RZ, 0x2, R21 ;  /* 0x00000002ff177819 */ /* 0x008fe40000011615 */
[----:B------:R-:W-:-:S02]  /*0500*/  FSEL R5, R5, 1, P0 ;  /* 0x3f80000005057808 */ /* 0x000fc40000000000 */
[----:B------:R-:W-:Y:S01]  /*0510*/  FSEL R6, R6, 1, P1 ;  /* 0x3f80000006067808 */ /* 0x000fe20000800000 */
[--C-:B------:R-:W-:Y:S01]  /*0520*/  HADD2.F32 R7, -RZ, R4.reuse.H0_H0 ;  /* 0x20000004ff077230 */ /* 0x100fe20000004100 */
[----:B------:R-:W-:Y:S01]  /*0530*/  LOP3.LUT R24, R21, 0x3, RZ, 0xc0, !PT ;  /* 0x0000000315187812 */ /* 0x000fe200078ec0ff */
[----:B------:R-:W-:Y:S01]  /*0540*/  HADD2.F32 R4, -RZ, R4.H1_H1 ;  /* 0x30000004ff047230 */ /* 0x000fe20000004100 */
[----:B------:R-:W-:Y:S02]  /*0550*/  LOP3.LUT R23, R23, 0x3, RZ, 0xc0, !PT ;  /* 0x0000000317177812 */ /* 0x000fe400078ec0ff */
[----:B------:R-:W-:Y:S02]  /*0560*/  F2FP.F16.F32.PACK_AB R6, R6, R5 ;  /* 0x000000050606723e */ /* 0x000fe400000000ff */
[----:B------:R-:W-:Y:S01]  /*0570*/  ISETP.EQ.AND P2, PT, R24, 0x3, PT ;  /* 0x000000031800780c */ /* 0x000fe20003f42270 */
[----:B------:R-:W-:Y:S01]  /*0580*/  FADD R5, R7, R4 ;  /* 0x0000000407057221 */ /* 0x000fe20000000000 */
[----:B------:R-:W-:Y:S01]  /*0590*/  ISETP.EQ.AND P3, PT, R23, 0x3, PT ;  /* 0x000000031700780c */ /* 0x000fe20003f62270 */
[----:B-----5:R-:W-:Y:S01]  /*05a0*/  HMUL2 R22, R22, R6 ;  /* 0x0000000616167232 */ /* 0x020fe20000000000 */
[----:B------:R-:W-:-:S02]  /*05b0*/  SHF.R.U32.HI R4, RZ, 0x6, R21 ;  /* 0x00000006ff047819 */ /* 0x000fc40000011615 */
[----:B------:R-:W-:Y:S02]  /*05c0*/  SEL R6, RZ, 0xffffffff, !P2 ;  /* 0xffffffffff067807 */ /* 0x000fe40005000000 */
[----:B------:R-:W-:Y:S02]  /*05d0*/  SEL R7, RZ, 0xffffffff, !P3 ;  /* 0xffffffffff077807 */ /* 0x000fe40005800000 */
[----:B------:R-:W-:Y:S02]  /*05e0*/  ISETP.NE.AND P1, PT, R23, 0x1, PT ;  /* 0x000000011700780c */ /* 0x000fe40003f25270 */
[----:B------:R-:W-:Y:S02]  /*05f0*/  PRMT R23, R4, 0x9910, RZ ;  /* 0x0000991004177816 */ /* 0x000fe400000000ff */
[----:B------:R-:W-:Y:S02]  /*0600*/  I2FP.F32.S32 R4, R6 ;  /* 0x0000000600047245 */ /* 0x000fe40000201400 */
[----:B------:R-:W-:-:S02]  /*0610*/  ISETP.NE.AND P0, PT, R24, 0x1, PT ;  /* 0x000000011800780c */ /* 0x000fc40003f05270 */
[----:B------:R-:W-:Y:S02]  /*0620*/  I2FP.F32.S32 R6, R7 ;  /* 0x0000000700067245 */ /* 0x000fe40000201400 */
[----:B------:R-:W-:Y:S02]  /*0630*/  FSEL R4, R4, 1, P0 ;  /* 0x3f80000004047808 */ /* 0x000fe40000000000 */
[----:B------:R-:W-:Y:S02]  /*0640*/  FSEL R7, R6, 1, P1 ;  /* 0x3f80000006077808 */ /* 0x000fe40000800000 */
[----:B------:R-:W-:Y:S02]  /*0650*/  SHF.R.U32.HI R21, RZ, 0x4, R21 ;  /* 0x00000004ff157819 */ /* 0x000fe40000011615 */
[----:B------:R-:W-:Y:S01]  /*0660*/  F2FP.F16.F32.PACK_AB R4, R7, R4 ;  /* 0x000000040704723e */ /* 0x000fe200000000ff */
[--C-:B------:R-:W-:Y:S01]  /*0670*/  HADD2.F32 R6, -RZ, R22.reuse.H0_H0 ;  /* 0x20000016ff067230 */ /* 0x100fe20000004100 */
[----:B------:R-:W-:Y:S01]  /*0680*/  LOP3.LUT R21, R21, 0x3, RZ, 0xc0, !PT ;  /* 0x0000000315157812 */ /* 0x000fe200078ec0ff */
[----:B------:R-:W-:Y:S01]  /*0690*/  HADD2.F32 R7, -RZ, R22.H1_H1 ;  /* 0x30000016ff077230 */ /* 0x000fe20000004100 */
[----:B------:R-:W-:Y:S01]  /*06a0*/  ISETP.EQ.AND P3, PT, R23, 0x3, PT ;  /* 0x000000031700780c */ /* 0x000fe20003f62270 */
[----:B------:R-:W-:Y:S01]  /*06b0*/  HFMA2 R20, R20, R4, -RZ ;  /* 0x0000000414147231 */ /* 0x000fe200001000ff */
[----:B------:R-:W-:Y:S01]  /*06c0*/  ISETP.EQ.AND P2, PT, R21, 0x3, PT ;  /* 0x000000031500780c */ /* 0x000fe20003f42270 */
[----:B------:R-:W-:Y:S01]  /*06d0*/  FADD R4, R5, R14 ;  /* 0x0000000e05047221 */ /* 0x000fe20000000000 */
[----:B------:R-:W-:Y:S01]  /*06e0*/  FADD R7, R6, R7 ;  /* 0x0000000706077221 */ /* 0x000fe20000000000 */
[----:B------:R-:W-:-:S02]  /*06f0*/  ISETP.NE.AND P0, PT, R21, 0x1, PT ;  /* 0x000000011500780c */ /* 0x000fc40003f05270 */
[----:B------:R-:W-:Y:S01]  /*0700*/  ISETP.NE.AND P1, PT, R23, 0x1, PT ;  /* 0x000000011700780c */ /* 0x000fe20003f25270 */
[----:B------:R-:W-:Y:S01]  /*0710*/  FADD R4, R4, R7 ;  /* 0x0000000704047221 */ /* 0x000fe20000000000 */
[----:B------:R-:W-:Y:S02]  /*0720*/  SEL R21, RZ, 0xffffffff, !P2 ;  /* 0xffffffffff157807 */ /* 0x000fe40005000000 */
[----:B------:R-:W-:Y:S02]  /*0730*/  SEL R23, RZ, 0xffffffff, !P3 ;  /* 0xffffffffff177807 */ /* 0x000fe40005800000 */
[----:B------:R-:W-:Y:S02]  /*0740*/  LOP3.LUT R14, R17, 0x3, RZ, 0xc0, !PT ;  /* 0x00000003110e7812 */ /* 0x000fe400078ec0ff */
[--C-:B------:R-:W-:Y:S02]  /*0750*/  SHF.R.U32.HI R6, RZ, 0x2, R17.reuse ;  /* 0x00000002ff067819 */ /* 0x100fe40000011611 */
[----:B------:R-:W-:-:S02]  /*0760*/  SHF.R.U32.HI R7, RZ, 0x4, R17 ;  /* 0x00000004ff077819 */ /* 0x000fc40000011611 */
[----:B------:R-:W-:Y:S02]  /*0770*/  SHF.R.U32.HI R17, RZ, 0x6, R17 ;  /* 0x00000006ff117819 */ /* 0x000fe40000011611 */
[----:B------:R-:W-:Y:S02]  /*0780*/  I2FP.F32.S32 R21, R21 ;  /* 0x0000001500157245 */ /* 0x000fe40000201400 */
[----:B------:R-:W-:Y:S02]  /*0790*/  I2FP.F32.S32 R22, R23 ;  /* 0x0000001700167245 */ /* 0x000fe40000201400 */
[----:B------:R-:W-:Y:S02]  /*07a0*/  LOP3.LUT R6, R6, 0x3, RZ, 0xc0, !PT ;  /* 0x0000000306067812 */ /* 0x000fe400078ec0ff */
[----:B------:R-:W-:Y:S02]  /*07b0*/  PRMT R17, R17, 0x9910, RZ ;  /* 0x0000991011117816 */ /* 0x000fe400000000ff */
[----:B------:R-:W-:-:S02]  /*07c0*/  FSEL R21, R21, 1, P0 ;  /* 0x3f80000015157808 */ /* 0x000fc40000000000 */
[----:B------:R-:W-:Y:S02]  /*07d0*/  FSEL R22, R22, 1, P1 ;  /* 0x3f80000016167808 */ /* 0x000fe40000800000 */
[----:B------:R-:W-:Y:S02]  /*07e0*/  LOP3.LUT R7, R7, 0x3, RZ, 0xc0, !PT ;  /* 0x0000000307077812 */ /* 0x000fe400078ec0ff */
[----:B------:R-:W-:Y:S02]  /*07f0*/  ISETP.EQ.AND P5, PT, R14, 0x3, PT ;  /* 0x000000030e00780c */ /* 0x000fe40003fa2270 */
[C---:B------:R-:W-:Y:S02]  /*0800*/  ISETP.EQ.AND P0, PT, R6.reuse, 0x3, PT ;  /* 0x000000030600780c */ /* 0x040fe40003f02270 */
[----:B------:R-:W-:Y:S01]  /*0810*/  ISETP.NE.AND P2, PT, R6, 0x1, PT ;  /* 0x000000010600780c */ /* 0x000fe20003f45270 */
[----:B------:R-:W-:Y:S01]  /*0820*/  IMAD.MOV.U32 R6, RZ, RZ, R17 ;  /* 0x000000ffff067224 */ /* 0x000fe200078e0011 */
[----:B------:R-:W-:-:S02]  /*0830*/  F2FP.F16.F32.PACK_AB R21, R22, R21 ;  /* 0x000000151615723e */ /* 0x000fc400000000ff */
[----:B------:R-:W-:Y:S02]  /*0840*/  ISETP.NE.AND P3, PT, R14, 0x1, PT ;  /* 0x000000010e00780c */ /* 0x000fe40003f65270 */
[C---:B------:R-:W-:Y:S02]  /*0850*/  ISETP.EQ.AND P4, PT, R7.reuse, 0x3, PT ;  /* 0x000000030700780c */ /* 0x040fe40003f82270 */
[----:B------:R-:W-:Y:S02]  /*0860*/  ISETP.NE.AND P1, PT, R7, 0x1, PT ;  /* 0x000000010700780c */ /* 0x000fe40003f25270 */
[----:B------:R-:W-:Y:S02]  /*0870*/  SEL R7, RZ, 0xffffffff, !P5 ;  /* 0xffffffffff077807 */ /* 0x000fe40006800000 */
[----:B------:R-:W-:Y:S01]  /*0880*/  SEL R14, RZ, 0xffffffff, !P0 ;  /* 0xffffffffff0e7807 */ /* 0x000fe20004000000 */
[--C-:B------:R-:W-:Y:S01]  /*0890*/  HADD2.F32 R5, -RZ, R20.reuse.H0_H0 ;  /* 0x20000014ff057230 */ /* 0x100fe20000004100 */
[C---:B------:R-:W-:Y:S01]  /*08a0*/  ISETP.EQ.AND P6, PT, R6.reuse, 0x3, PT ;  /* 0x000000030600780c */ /* 0x040fe20003fc2270 */
[----:B------:R-:W-:Y:S01]  /*08b0*/  HMUL2 R19, R19, R21 ;  /* 0x0000001513137232 */ /* 0x000fe20000000000 */
[----:B------:R-:W-:Y:S01]  /*08c0*/  ISETP.NE.AND P5, PT, R6, 0x1, PT ;  /* 0x000000010600780c */ /* 0x000fe20003fa5270 */
[----:B------:R-:W-:Y:S01]  /*08d0*/  HADD2.F32 R20, -RZ, R20.H1_H1 ;  /* 0x30000014ff147230 */ /* 0x000fe20000004100 */
[----:B------:R-:W-:-:S02]  /*08e0*/  I2FP.F32.S32 R6, R7 ;  /* 0x0000000700067245 */ /* 0x000fc40000201400 */
[----:B------:R-:W-:Y:S02]  /*08f0*/  I2FP.F32.S32 R14, R14 ;  /* 0x0000000e000e7245 */ /* 0x000fe40000201400 */
[----:B------:R-:W-:Y:S01]  /*0900*/  FSEL R7, R6, 1, P3 ;  /* 0x3f80000006077808 */ /* 0x000fe20001800000 */
[--C-:B------:R-:W-:Y:S01]  /*0910*/  HADD2.F32 R6, -RZ, R19.reuse.H0_H0 ;  /* 0x20000013ff067230 */ /* 0x100fe20000004100 */
[----:B------:R-:W-:Y:S01]  /*0920*/  FSEL R14, R14, 1, P2 ;  /* 0x3f8000000e0e7808 */ /* 0x000fe20001000000 */
[----:B------:R-:W-:Y:S01]  /*0930*/  FADD R5, R5, R20 ;  /* 0x0000001405057221 */ /* 0x000fe20000000000 */
[----:B------:R-:W-:Y:S02]  /*0940*/  HADD2.F32 R19, -RZ, R19.H1_H1 ;  /* 0x30000013ff137230 */ /* 0x000fe40000004100 */
[----:B------:R-:W-:Y:S01]  /*0950*/  F2FP.F16.F32.PACK_AB R7, R14, R7 ;  /* 0x000000070e07723e */ /* 0x000fe200000000ff */
[----:B------:R-:W-:Y:S01]  /*0960*/  FADD R4, R4, R5 ;  /* 0x0000000504047221 */ /* 0x000fe20000000000 */
[----:B------:R-:W-:Y:S01]  /*0970*/  SEL R20, RZ, 0xffffffff, !P6 ;  /* 0xffffffffff147807 */ /* 0x000fe20007000000 */
[----:B------:R-:W-:Y:S01]  /*0980*/  FADD R5, R6, R19 ;  /* 0x0000001306057221 */ /* 0x000fe20000000000 */
[----:B------:R-:W-:-:S02]  /*0990*/  SHF.R.U32.HI R6, RZ, 0x2, R15 ;  /* 0x00000002ff067819 */ /* 0x000fc4000001160f */
[----:B------:R-:W-:Y:S01]  /*09a0*/  SEL R17, RZ, 0xffffffff, !P4 ;  /* 0xffffffffff117807 */ /* 0x000fe20006000000 */
[----:B------:R-:W-:Y:S01]  /*09b0*/  HFMA2 R7, R12, R7, -RZ ;  /* 0x000000070c077231 */ /* 0x000fe200001000ff */
[----:B------:R-:W-:Y:S02]  /*09c0*/  I2FP.F32.S32 R20, R20 ;  /* 0x0000001400147245 */ /* 0x000fe40000201400 */
[----:B------:R-:W-:Y:S02]  /*09d0*/  LOP3.LUT R14, R15, 0x3, RZ, 0xc0, !PT ;  /* 0x000000030f0e7812 */ /* 0x000fe400078ec0ff */
[--C-:B------:R-:W-:Y:S02]  /*09e0*/  SHF.R.U32.HI R12, RZ, 0x4, R15.reuse ;  /* 0x00000004ff0c7819 */ /* 0x100fe4000001160f */
[----:B------:R-:W-:Y:S02]  /*09f0*/  SHF.R.U32.HI R15, RZ, 0x6, R15 ;  /* 0x00000006ff0f7819 */ /* 0x000fe4000001160f */
[----:B------:R-:W-:-:S02]  /*0a00*/  LOP3.LUT R6, R6, 0x3, RZ, 0xc0, !PT ;  /* 0x0000000306067812 */ /* 0x000fc400078ec0ff */
[----:B------:R-:W-:Y:S02]  /*0a10*/  I2FP.F32.S32 R17, R17 ;  /* 0x0000001100117245 */ /* 0x000fe40000201400 */
[----:B------:R-:W-:Y:S02]  /*0a20*/  FSEL R20, R20, 1, P5 ;  /* 0x3f80000014147808 */ /* 0x000fe40002800000 */
[----:B------:R-:W-:Y:S02]  /*0a30*/  LOP3.LUT R12, R12, 0x3, RZ, 0xc0, !PT ;  /* 0x000000030c0c7812 */ /* 0x000fe400078ec0ff */
[----:B------:R-:W-:Y:S02]  /*0a40*/  ISETP.EQ.AND P5, PT, R14, 0x3, PT ;  /* 0x000000030e00780c */ /* 0x000fe40003fa2270 */
[----:B------:R-:W-:Y:S02]  /*0a50*/  PRMT R15, R15, 0x9910, RZ ;  /* 0x000099100f0f7816 */ /* 0x000fe400000000ff */
[----:B------:R-:W-:-:S02]  /*0a60*/  ISETP.EQ.AND P0, PT, R6, 0x3, PT ;  /* 0x000000030600780c */ /* 0x000fc40003f02270 */
[----:B------:R-:W-:Y:S02]  /*0a70*/  FSEL R17, R17, 1, P1 ;  /* 0x3f80000011117808 */ /* 0x000fe40000800000 */
[----:B------:R-:W-:Y:S02]  /*0a80*/  ISETP.NE.AND P3, PT, R14, 0x1, PT ;  /* 0x000000010e00780c */ /* 0x000fe40003f65270 */
[C---:B------:R-:W-:Y:S02]  /*0a90*/  ISETP.EQ.AND P4, PT, R12.reuse, 0x3, PT ;  /* 0x000000030c00780c */ /* 0x040fe40003f82270 */
[----:B------:R-:W-:Y:S02]  /*0aa0*/  ISETP.NE.AND P1, PT, R12, 0x1, PT ;  /* 0x000000010c00780c */ /* 0x000fe40003f25270 */
[----:B------:R-:W-:Y:S01]  /*0ab0*/  ISETP.NE.AND P2, PT, R6, 0x1, PT ;  /* 0x000000010600780c */ /* 0x000fe20003f45270 */
[----:B------:R-:W-:Y:S01]  /*0ac0*/  IMAD.MOV.U32 R6, RZ, RZ, R15 ;  /* 0x000000ffff067224 */ /* 0x000fe200078e000f */
[----:B------:R-:W-:-:S02]  /*0ad0*/  SEL R12, RZ, 0xffffffff, !P5 ;  /* 0xffffffffff0c7807 */ /* 0x000fc40006800000 */
[----:B------:R-:W-:Y:S02]  /*0ae0*/  SEL R14, RZ, 0xffffffff, !P0 ;  /* 0xffffffffff0e7807 */ /* 0x000fe40004000000 */
[----:B------:R-:W-:Y:S02]  /*0af0*/  F2FP.F16.F32.PACK_AB R17, R20, R17 ;  /* 0x000000111411723e */ /* 0x000fe400000000ff */
[----:B------:R-:W-:Y:S02]  /*0b00*/  I2FP.F32.S32 R12, R12 ;  /* 0x0000000c000c7245 */ /* 0x000fe40000201400 */
[----:B------:R-:W-:Y:S02]  /*0b10*/  I2FP.F32.S32 R14, R14 ;  /* 0x0000000e000e7245 */ /* 0x000fe40000201400 */
[----:B------:R-:W-:Y:S01]  /*0b20*/  ISETP.EQ.AND P6, PT, R6, 0x3, PT ;  /* 0x000000030600780c */ /* 0x000fe20003fc2270 */
[----:B------:R-:W-:Y:S01]  /*0b30*/  HMUL2 R13, R13, R17 ;  /* 0x000000110d0d7232 */ /* 0x000fe20000000000 */
[----:B------:R-:W-:-:S02]  /*0b40*/  FSEL R12, R12, 1, P3 ;  /* 0x3f8000000c0c7808 */ /* 0x000fc40001800000 */
[----:B------:R-:W-:Y:S02]  /*0b50*/  FSEL R15, R14, 1, P2 ;  /* 0x3f8000000e0f7808 */ /* 0x000fe40001000000 */
[----:B------:R-:W-:Y:S02]  /*0b60*/  SEL R17, RZ, 0xffffffff, !P4 ;  /* 0xffffffffff117807 */ /* 0x000fe40006000000 */
[----:B------:R-:W-:Y:S02]  /*0b70*/  SEL R19, RZ, 0xffffffff, !P6 ;  /* 0xffffffffff137807 */ /* 0x000fe40007000000 */
[----:B------:R-:W-:Y:S02]  /*0b80*/  F2FP.F16.F32.PACK_AB R12, R15, R12 ;  /* 0x0000000c0f0c723e */ /* 0x000fe400000000ff */
[----:B------:R-:W-:Y:S01]  /*0b90*/  ISETP.NE.AND P5, PT, R6, 0x1, PT ;  /* 0x000000010600780c */ /* 0x000fe20003fa5270 */
[----:B------:R-:W-:Y:S01]  /*0ba0*/  HADD2.F32 R6, -RZ, R7.H0_H0 ;  /* 0x20000007ff067230 */ /* 0x000fe20000004100 */
[----:B------:R-:W-:-:S02]  /*0bb0*/  I2FP.F32.S32 R17, R17 ;  /* 0x0000001100117245 */ /* 0x000fc40000201400 */
[----:B------:R-:W-:Y:S01]  /*0bc0*/  I2FP.F32.S32 R19, R19 ;  /* 0x0000001300137245 */ /* 0x000fe20000201400 */
[----:B------:R-:W-:Y:S01]  /*0bd0*/  HADD2.F32 R7, -RZ, R7.H1_H1 ;  /* 0x30000007ff077230 */ /* 0x000fe20000004100 */
[----:B------:R-:W-:Y:S01]  /*0be0*/  FSEL R17, R17, 1, P1 ;  /* 0x3f80000011117808 */ /* 0x000fe20000800000 */
[----:B------:R-:W-:Y:S01]  /*0bf0*/  HFMA2 R12, R16, R12, -RZ ;  /* 0x0000000c100c7231 */ /* 0x000fe200001000ff */
[----:B------:R-:W-:Y:S01]  /*0c00*/  FSEL R14, R19, 1, P5 ;  /* 0x3f800000130e7808 */ /* 0x000fe20002800000 */
[----:B------:R-:W-:Y:S01]  /*0c10*/  FADD R4, R4, R5 ;  /* 0x0000000504047221 */ /* 0x000fe20000000000 */
[----:B------:R-:W-:Y:S01]  /*0c20*/  FADD R7, R6, R7 ;  /* 0x0000000706077221 */ /* 0x000fe20000000000 */
[--C-:B------:R-:W-:Y:S01]  /*0c30*/  HADD2.F32 R5, -RZ, R13.reuse.H0_H0 ;  /* 0x2000000dff057230 */ /* 0x100fe20000004100 */
[----:B------:R-:W-:Y:S01]  /*0c40*/  F2FP.F16.F32.PACK_AB R14, R14, R17 ;  /* 0x000000110e0e723e */ /* 0x000fe200000000ff */
[----:B------:R-:W-:Y:S02]  /*0c50*/  HADD2.F32 R6, -RZ, R13.H1_H1 ;  /* 0x3000000dff067230 */ /* 0x000fe40000004100 */
[----:B------:R-:W-:-:S02]  /*0c60*/  FADD R4, R4, R7 ;  /* 0x0000000704047221 */ /* 0x000fc40000000000 */
[----:B------:R-:W-:Y:S02]  /*0c70*/  HMUL2 R14, R18, R14 ;  /* 0x0000000e120e7232 */ /* 0x000fe40000000000 */
[----:B------:R-:W-:Y:S01]  /*0c80*/  FADD R5, R5, R6 ;  /* 0x0000000605057221 */ /* 0x000fe20000000000 */
[--C-:B------:R-:W-:Y:S02]  /*0c90*/  HADD2.F32 R6, -RZ, R12.reuse.H0_H0 ;  /* 0x2000000cff067230 */ /* 0x100fe40000004100 */
[----:B------:R-:W-:Y:S02]  /*0ca0*/  HADD2.F32 R7, -RZ, R12.H1_H1 ;  /* 0x3000000cff077230 */ /* 0x000fe40000004100 */
[----:B------:R-:W-:Y:S01]  /*0cb0*/  FADD R4, R4, R5 ;  /* 0x0000000504047221 */ /* 0x000fe20000000000 */
[--C-:B------:R-:W-:Y:S02]  /*0cc0*/  HADD2.F32 R12, -RZ, R14.reuse.H0_H0 ;  /* 0x2000000eff0c7230 */ /* 0x100fe40000004100 */
[----:B------:R-:W-:-:S02]  /*0cd0*/  HADD2.F32 R13, -RZ, R14.H1_H1 ;  /* 0x3000000eff0d7230 */ /* 0x000fc40000004100 */
[----:B------:R-:W-:-:S03]  /*0ce0*/  FADD R7, R6, R7 ;  /* 0x0000000706077221 */ /* 0x000fc60000000000 */
[----:B------:R-:W-:Y:S01]  /*0cf0*/  FADD R13, R12, R13 ;  /* 0x0000000d0c0d7221 */ /* 0x000fe20000000000 */
[----:B------:R-:W-:-:S04]  /*0d00*/  FADD R4, R4, R7 ;  /* 0x0000000704047221 */ /* 0x000fc80000000000 */
[----:B------:R-:W-:Y:S01]  /*0d10*/  FADD R14, R4, R13 ;  /* 0x0000000d040e7221 */ /* 0x000fe20000000000 */
[----:B------:R-:W-:Y:S06]  /*0d20*/  BRA.U UP1, `(.L_x_2) ;  /* 0xfffffff501347547 */ /* 0x000fec000b83ffff */
.L_x_1:
[----:B------:R-:W-:Y:S05]  /*0d30*/  BRA.U !UP0, `(.L_x_0) ;  /* 0x00000009084c7547 */ /* 0x000fea000b800000 */
[----:B------:R-:W-:Y:S02]  /*0d40*/  UISETP.NE.AND UP0, UPT, UR6, 0x1, UPT ;  /* 0x000000010600788c */ /* 0x000fe4000bf05270 */
[----:B------:R-:W-:-:S04]  /*0d50*/  ULOP3.LUT UR4, UR4, 0x1, URZ, 0xc0, !UPT ;  /* 0x0000000104047892 */ /* 0x000fc8000f8ec0ff */
[----:B------:R-:W-:-:S03]  /*0d60*/  UISETP.NE.U32.AND UP1, UPT, UR4, 0x1, UPT ;  /* 0x000000010400788c */ /* 0x000fc6000bf25070 */
[----:B------:R-:W-:Y:S08]  /*0d70*/  BRA.U !UP0, `(.L_x_3) ;  /* 0x0000000508747547 */ /* 0x000ff0000b800000 */
[----:B------:R-:W0:Y:S01]  /*0d80*/  LDCU.64 UR4, c[0x0][0x388] ;  /* 0x00007100ff0477ac */ /* 0x000e220008000a00 */
[----:B------:R-:W-:Y:S01]  /*0d90*/  IMAD.IADD R2, R10, 0x1, R9 ;  /* 0x000000010a027824 */ /* 0x000fe200078e0209 */
[----:B------:R-:W1:Y:S04]  /*0da0*/  LDC.64 R12, c[0x0][0x380] ;  /* 0x0000e000ff0c7b82 */ /* 0x000e680000000a00 */
[----:B0-----:R-:W-:-:S04]  /*0db0*/  IADD3 R16, P0, PT, R2, UR4, RZ ;  /* 0x0000000402107c10 */ /* 0x001fc8000ff1e0ff */
[----:B------:R-:W-:-:S05]  /*0dc0*/  LEA.HI.X.SX32 R17, R2, UR5, 0x1, P0 ;  /* 0x0000000502117c11 */ /* 0x000fca00080f0eff */
[----:B------:R-:W2:Y:S04]  /*0dd0*/  LDG.E.U8.CONSTANT R7, desc[UR8][R16.64] ;  /* 0x0000000810077981 */ /* 0x000ea8000c1e9100 */
[----:B------:R-:W3:Y:S01]  /*0de0*/  LDG.E.U8.CONSTANT R6, desc[UR8][R16.64+0x1] ;  /* 0x0000010810067981 */ /* 0x000ee2000c1e9100 */
[----:B------:R-:W-:-:S04]  /*0df0*/  IMAD.SHL.U32 R3, R9, 0x2, RZ ;  /* 0x0000000209037824 */ /* 0x000fc800078e00ff */
[----:B-1----:R-:W-:-:S05]  /*0e00*/  IMAD.WIDE.U32 R12, R3, 0x4, R12 ;  /* 0x00000004030c7825 */ /* 0x002fca00078e000c */
[----:B------:R-:W4:Y:S04]  /*0e10*/  LDG.E.CONSTANT R5, desc[UR8][R12.64] ;  /* 0x000000080c057981 */ /* 0x000f28000c1e9900 */
[----:B------:R-:W5:Y:S04]  /*0e20*/  LDG.E.CONSTANT R4, desc[UR8][R12.64+0x4] ;  /* 0x000004080c047981 */ /* 0x000f68000c1e9900 */
[----:B------:R-:W5:Y:S04]  /*0e30*/  LDG.E.CONSTANT R2, desc[UR8][R12.64+0x8] ;  /* 0x000008080c027981 */ /* 0x000f68000c1e9900 */
[----:B------:R0:W5:Y:S01]  /*0e40*/  LDG.E.CONSTANT R3, desc[UR8][R12.64+0xc] ;  /* 0x00000c080c037981 */ /* 0x000162000c1e9900 */
[----:B------:R-:W-:Y:S01]  /*0e50*/  VIADD R9, R9, 0x2 ;  /* 0x0000000209097836 */ /* 0x000fe20000000000 */
[----:B--2---:R-:W-:-:S02]  /*0e60*/  SHF.R.U32.HI R11, RZ, 0x2, R7 ;  /* 0x00000002ff0b7819 */ /* 0x004fc40000011607 */
[----:B------:R-:W-:Y:S02]  /*0e70*/  LOP3.LUT R8, R7, 0x3, RZ, 0xc0, !PT ;  /* 0x0000000307087812 */ /* 0x000fe400078ec0ff */
[----:B------:R-:W-:Y:S02]  /*0e80*/  LOP3.LUT R11, R11, 0x3, RZ, 0xc0, !PT ;  /* 0x000000030b0b7812 */ /* 0x000fe400078ec0ff */
[--C-:B------:R-:W-:Y:S02]  /*0e90*/  SHF.R.U32.HI R15, RZ, 0x4, R7.reuse ;  /* 0x00000004ff0f7819 */ /* 0x100fe40000011607 */
[----:B------:R-:W-:Y:S02]  /*0ea0*/  SHF.R.U32.HI R7, RZ, 0x6, R7 ;  /* 0x00000006ff077819 */ /* 0x000fe40000011607 */
[----:B------:R-:W-:Y:S02]  /*0eb0*/  ISETP.EQ.AND P1, PT, R8, 0x3, PT ;  /* 0x000000030800780c */ /* 0x000fe40003f22270 */
[----:B------:R-:W-:-:S02]  /*0ec0*/  ISETP.EQ.AND P0, PT, R11, 0x3, PT ;  /* 0x000000030b00780c */ /* 0x000fc40003f02270 */
[----:B------:R-:W-:Y:S02]  /*0ed0*/  ISETP.NE.AND P2, PT, R8, 0x1, PT ;  /* 0x000000010800780c */ /* 0x000fe40003f45270 */
[----:B------:R-:W-:Y:S02]  /*0ee0*/  PRMT R7, R7, 0x9910, RZ ;  /* 0x0000991007077816 */ /* 0x000fe400000000ff */
[----:B------:R-:W-:Y:S02]  /*0ef0*/  SEL R8, RZ, 0xffffffff, !P1 ;  /* 0xffffffffff087807 */ /* 0x000fe40004800000 */
[----:B0-----:R-:W-:Y:S02]  /*0f00*/  SEL R12, RZ, 0xffffffff, !P0 ;  /* 0xffffffffff0c7807 */ /* 0x001fe40004000000 */
[C---:B------:R-:W-:Y:S02]  /*0f10*/  ISETP.EQ.AND P1, PT, R7.reuse, 0x3, PT ;  /* 0x000000030700780c */ /* 0x040fe40003f22270 */
[----:B------:R-:W-:-:S02]  /*0f20*/  ISETP.NE.AND P3, PT, R7, 0x1, PT ;  /* 0x000000010700780c */ /* 0x000fc40003f65270 */
[----:B------:R-:W-:Y:S02]  /*0f30*/  I2FP.F32.S32 R7, R8 ;  /* 0x0000000800077245 */ /* 0x000fe40000201400 */
[----:B------:R-:W-:Y:S02]  /*0f40*/  ISETP.NE.AND P6, PT, R11, 0x1, PT ;  /* 0x000000010b00780c */ /* 0x000fe40003fc5270 */
[----:B------:R-:W-:Y:S02]  /*0f50*/  I2FP.F32.S32 R8, R12 ;  /* 0x0000000c00087245 */ /* 0x000fe40000201400 */
[----:B------:R-:W-:Y:S02]  /*0f60*/  LOP3.LUT R15, R15, 0x3, RZ, 0xc0, !PT ;  /* 0x000000030f0f7812 */ /* 0x000fe400078ec0ff */
[----:B---3--:R-:W-:Y:S02]  /*0f70*/  SHF.R.U32.HI R11, RZ, 0x2, R6 ;  /* 0x00000002ff0b7819 */ /* 0x008fe40000011606 */
[----:B------:R-:W-:-:S02]  /*0f80*/  LOP3.LUT R13, R6, 0x3, RZ, 0xc0, !PT ;  /* 0x00000003060d7812 */ /* 0x000fc400078ec0ff */
[----:B------:R-:W-:Y:S02]  /*0f90*/  FSEL R7, R7, 1, P2 ;  /* 0x3f80000007077808 */ /* 0x000fe40001000000 */
[----:B------:R-:W-:Y:S02]  /*0fa0*/  FSEL R8, R8, 1, P6 ;  /* 0x3f80000008087808 */ /* 0x000fe40003000000 */
[----:B------:R-:W-:Y:S02]  /*0fb0*/  ISETP.EQ.AND P5, PT, R15, 0x3, PT ;  /* 0x000000030f00780c */ /* 0x000fe40003fa2270 */
[----:B------:R-:W-:Y:S02]  /*0fc0*/  LOP3.LUT R11, R11, 0x3, RZ, 0xc0, !PT ;  /* 0x000000030b0b7812 */ /* 0x000fe400078ec0ff */
[C---:B------:R-:W-:Y:S02]  /*0fd0*/  ISETP.EQ.AND P0, PT, R13.reuse, 0x3, PT ;  /* 0x000000030d00780c */ /* 0x040fe40003f02270 */
[----:B------:R-:W-:-:S02]  /*0fe0*/  ISETP.NE.AND P2, PT, R13, 0x1, PT ;  /* 0x000000010d00780c */ /* 0x000fc40003f45270 */
[----:B------:R-:W-:Y:S02]  /*0ff0*/  F2FP.F16.F32.PACK_AB R7, R8, R7 ;  /* 0x000000070807723e */ /* 0x000fe400000000ff */
[----:B------:R-:W-:Y:S02]  /*1000*/  SEL R8, RZ, 0xffffffff, !P1 ;  /* 0xffffffffff087807 */ /* 0x000fe40004800000 */
[----:B------:R-:W-:Y:S02]  /*1010*/  SHF.R.U32.HI R13, RZ, 0x6, R6 ;  /* 0x00000006ff0d7819 */ /* 0x000fe40000011606 */
[----:B------:R-:W-:Y:S01]  /*1020*/  SEL R12, RZ, 0xffffffff, !P5 ;  /* 0xffffffffff0c7807 */ /* 0x000fe20006800000 */
[----:B----4-:R-:W-:Y:S01]  /*1030*/  HFMA2 R7, R5, R7, -RZ ;  /* 0x0000000705077231 */ /* 0x010fe200001000ff */
[C---:B------:R-:W-:Y:S02]  /*1040*/  ISETP.EQ.AND P6, PT, R11.reuse, 0x3, PT ;  /* 0x000000030b00780c */ /* 0x040fe40003fc2270 */
[----:B------:R-:W-:-:S02]  /*1050*/  ISETP.NE.AND P5, PT, R11, 0x1, PT ;  /* 0x000000010b00780c */ /* 0x000fc40003fa5270 */
[----:B------:R-:W-:Y:S02]  /*1060*/  SHF.R.U32.HI R11, RZ, 0x4, R6 ;  /* 0x00000004ff0b7819 */ /* 0x000fe40000011606 */
[----:B------:R-:W-:Y:S02]  /*1070*/  I2FP.F32.S32 R8, R8 ;  /* 0x0000000800087245 */ /* 0x000fe40000201400 */
[----:B------:R-:W-:Y:S02]  /*1080*/  PRMT R13, R13, 0x9910, RZ ;  /* 0x000099100d0d7816 */ /* 0x000fe400000000ff */
[----:B------:R-:W-:Y:S02]  /*1090*/  I2FP.F32.S32 R6, R12 ;  /* 0x0000000c00067245 */ /* 0x000fe40000201400 */
[----:B------:R-:W-:Y:S02]  /*10a0*/  LOP3.LUT R12, R11, 0x3, RZ, 0xc0, !PT ;  /* 0x000000030b0c7812 */ /* 0x000fe400078ec0ff */
[----:B------:R-:W-:Y:S01]  /*10b0*/  FSEL R11, R8, 1, P3 ;  /* 0x3f800000080b7808 */ /* 0x000fe20001800000 */
[----:B------:R-:W-:Y:S01]  /*10c0*/  IMAD.MOV.U32 R8, RZ, RZ, R13 ;  /* 0x000000ffff087224 */ /* 0x000fe200078e000d */
[----:B------:R-:W-:-:S02]  /*10d0*/  ISETP.NE.AND P4, PT, R15, 0x1, PT ;  /* 0x000000010f00780c */ /* 0x000fc40003f85270 */
[----:B------:R-:W-:Y:S02]  /*10e0*/  SEL R5, RZ, 0xffffffff, !P0 ;  /* 0xffffffffff057807 */ /* 0x000fe40004000000 */
[----:B------:R-:W-:Y:S02]  /*10f0*/  FSEL R6, R6, 1, P4 ;  /* 0x3f80000006067808 */ /* 0x000fe40002000000 */
[C---:B------:R-:W-:Y:S02]  /*1100*/  ISETP.EQ.AND P4, PT, R8.reuse, 0x3, PT ;  /* 0x000000030800780c */ /* 0x040fe40003f82270 */
[----:B------:R-:W-:Y:S02]  /*1110*/  ISETP.NE.AND P0, PT, R8, 0x1, PT ;  /* 0x000000010800780c */ /* 0x000fe40003f05270 */
[----:B------:R-:W-:Y:S02]  /*1120*/  SEL R8, RZ, 0xffffffff, !P6 ;  /* 0xffffffffff087807 */ /* 0x000fe40007000000 */
[----:B------:R-:W-:-:S02]  /*1130*/  I2FP.F32.S32 R5, R5 ;  /* 0x0000000500057245 */ /* 0x000fc40000201400 */
[----:B------:R-:W-:Y:S02]  /*1140*/  I2FP.F32.S32 R8, R8 ;  /* 0x0000000800087245 */ /* 0x000fe40000201400 */
[----:B------:R-:W-:Y:S02]  /*1150*/  ISETP.EQ.AND P3, PT, R12, 0x3, PT ;  /* 0x000000030c00780c */ /* 0x000fe40003f62270 */
[----:B------:R-:W-:Y:S02]  /*1160*/  FSEL R5, R5, 1, P2 ;  /* 0x3f80000005057808 */ /* 0x000fe40001000000 */
[----:B------:R-:W-:Y:S02]  /*1170*/  FSEL R8, R8, 1, P5 ;  /* 0x3f80000008087808 */ /* 0x000fe40002800000 */
[----:B------:R-:W-:Y:S02]  /*1180*/  ISETP.NE.AND P1, PT, R12, 0x1, PT ;  /* 0x000000010c00780c */ /* 0x000fe40003f25270 */
[----:B------:R-:W-:-:S02]  /*1190*/  F2FP.F16.F32.PACK_AB R6, R11, R6 ;  /* 0x000000060b06723e */ /* 0x000fc400000000ff */
[----:B------:R-:W-:Y:S02]  /*11a0*/  SEL R11, RZ, 0xffffffff, !P3 ;  /* 0xffffffffff0b7807 */ /* 0x000fe40005800000 */
[----:B------:R-:W-:Y:S01]  /*11b0*/  SEL R12, RZ, 0xffffffff, !P4 ;  /* 0xffffffffff0c7807 */ /* 0x000fe20006000000 */
[----:B-----5:R-:W-:Y:S01]  /*11c0*/  HMUL2 R6, R4, R6 ;  /* 0x0000000604067232 */ /* 0x020fe20000000000 */
[----:B------:R-:W-:Y:S01]  /*11d0*/  F2FP.F16.F32.PACK_AB R8, R8, R5 ;  /* 0x000000050808723e */ /* 0x000fe200000000ff */
[--C-:B------:R-:W-:Y:S01]  /*11e0*/  HADD2.F32 R4, -RZ, R7.reuse.H0_H0 ;  /* 0x20000007ff047230 */ /* 0x100fe20000004100 */
[----:B------:R-:W-:Y:S01]  /*11f0*/  I2FP.F32.S32 R11, R11 ;  /* 0x0000000b000b7245 */ /* 0x000fe20000201400 */
[----:B------:R-:W-:Y:S01]  /*1200*/  HADD2.F32 R7, -RZ, R7.H1_H1 ;  /* 0x30000007ff077230 */ /* 0x000fe20000004100 */
[----:B------:R-:W-:Y:S01]  /*1210*/  I2FP.F32.S32 R12, R12 ;  /* 0x0000000c000c7245 */ /* 0x000fe20000201400 */
[--C-:B------:R-:W-:Y:S01]  /*1220*/  HADD2.F32 R5, -RZ, R6.reuse.H1_H1 ;  /* 0x30000006ff057230 */ /* 0x100fe20000004100 */
[----:B------:R-:W-:Y:S01]  /*1230*/  FSEL R11, R11, 1, P1 ;  /* 0x3f8000000b0b7808 */ /* 0x000fe20000800000 */
[----:B------:R-:W-:Y:S01]  /*1240*/  HFMA2 R8, R2, R8, -RZ ;  /* 0x0000000802087231 */ /* 0x000fe200001000ff */
[----:B------:R-:W-:Y:S01]  /*1250*/  FSEL R12, R12, 1, P0 ;  /* 0x3f8000000c0c7808 */ /* 0x000fe20000000000 */
[----:B------:R-:W-:Y:S01]  /*1260*/  FADD R7, R4, R7 ;  /* 0x0000000704077221 */ /* 0x000fe20000000000 */
[----:B------:R-:W-:-:S02]  /*1270*/  HADD2.F32 R4, -RZ, R6.H0_H0 ;  /* 0x20000006ff047230 */ /* 0x000fc40000004100 */
[----:B------:R-:W-:Y:S01]  /*1280*/  F2FP.F16.F32.PACK_AB R11, R12, R11 ;  /* 0x0000000b0c0b723e */ /* 0x000fe200000000ff */
[----:B------:R-:W-:Y:S02]  /*1290*/  FADD R7, R14, R7 ;  /* 0x000000070e077221 */ /* 0x000fe40000000000 */
[----:B------:R-:W-:Y:S02]  /*12a0*/  FADD R4, R4, R5 ;  /* 0x0000000504047221 */ /* 0x000fe40000000000 */
[----:B------:R-:W-:Y:S02]  /*12b0*/  HMUL2 R11, R3, R11 ;  /* 0x0000000b030b7232 */ /* 0x000fe40000000000 */
[--C-:B------:R-:W-:Y:S02]  /*12c0*/  HADD2.F32 R2, -RZ, R8.reuse.H0_H0 ;  /* 0x20000008ff027230 */ /* 0x100fe40000004100 */
[----:B------:R-:W-:Y:S01]  /*12d0*/  FADD R4, R7, R4 ;  /* 0x0000000407047221 */ /* 0x000fe20000000000 */
[----:B------:R-:W-:-:S02]  /*12e0*/  HADD2.F32 R3, -RZ, R8.H1_H1 ;  /* 0x30000008ff037230 */ /* 0x000fc40000004100 */
[--C-:B------:R-:W-:Y:S02]  /*12f0*/  HADD2.F32 R5, -RZ, R11.reuse.H0_H0 ;  /* 0x2000000bff057230 */ /* 0x100fe40000004100 */
[----:B------:R-:W-:Y:S02]  /*1300*/  HADD2.F32 R6, -RZ, R11.H1_H1 ;  /* 0x3000000bff067230 */ /* 0x000fe40000004100 */
[----:B------:R-:W-:-:S03]  /*1310*/  FADD R3, R2, R3 ;  /* 0x0000000302037221 */ /* 0x000fc60000000000 */
[----:B------:R-:W-:Y:S01]  /*1320*/  FADD R6, R5, R6 ;  /* 0x0000000605067221 */ /* 0x000fe20000000000 */
[----:B------:R-:W-:-:S04]  /*1330*/  FADD R3, R4, R3 ;  /* 0x0000000304037221 */ /* 0x000fc80000000000 */
[----:B------:R-:W-:-:S07]  /*1340*/  FADD R14, R3, R6 ;  /* 0x00000006030e7221 */ /* 0x000fce0000000000 */
.L_x_3:
[----:B------:R-:W-:Y:S05]  /*1350*/  BRA.U UP1, `(.L_x_0) ;  /* 0x0000000101c47547 */ /* 0x000fea000b800000 */
[----:B------:R-:W0:Y:S01]  /*1360*/  LDCU.64 UR4, c[0x0][0x388] ;  /* 0x00007100ff0477ac */ /* 0x000e220008000a00 */
[----:B------:R-:W-:Y:S01]  /*1370*/  IMAD.IADD R10, R10, 0x1, R9 ;  /* 0x000000010a0a7824 */ /* 0x000fe200078e0209 */
[----:B------:R-:W1:Y:S04]  /*1380*/  LDC.64 R4, c[0x0][0x380] ;  /* 0x0000e000ff047b82 */ /* 0x000e680000000a00 */
[----:B0-----:R-:W-:-:S04]  /*1390*/  IADD3 R6, P0, PT, R10, UR4, RZ ;  /* 0x000000040a067c10 */ /* 0x001fc8000ff1e0ff */
[----:B------:R-:W-:-:S05]  /*13a0*/  LEA.HI.X.SX32 R7, R10, UR5, 0x1, P0 ;  /* 0x000000050a077c11 */ /* 0x000fca00080f0eff */
[----:B------:R-:W2:Y:S01]  /*13b0*/  LDG.E.U8.CONSTANT R6, desc[UR8][R6.64] ;  /* 0x0000000806067981 */ /* 0x000ea2000c1e9100 */
[----:B------:R-:W-:-:S04]  /*13c0*/  IMAD.SHL.U32 R9, R9, 0x2, RZ ;  /* 0x0000000209097824 */ /* 0x000fc800078e00ff */
[----:B-1----:R-:W-:-:S05]  /*13d0*/  IMAD.WIDE.U32 R4, R9, 0x4, R4 ;  /* 0x0000000409047825 */ /* 0x002fca00078e0004 */
[----:B------:R-:W3:Y:S04]  /*13e0*/  LDG.E.CONSTANT R3, desc[UR8][R4.64] ;  /* 0x0000000804037981 */ /* 0x000ee8000c1e9900 */
[----:B------:R0:W4:Y:S01]  /*13f0*/  LDG.E.CONSTANT R2, desc[UR8][R4.64+0x4] ;  /* 0x0000040804027981 */ /* 0x000122000c1e9900 */
[----:B--2---:R-:W-:Y:S02]  /*1400*/  SHF.R.U32.HI R9, RZ, 0x2, R6 ;  /* 0x00000002ff097819 */ /* 0x004fe40000011606 */
[----:B------:R-:W-:Y:S02]  /*1410*/  LOP3.LUT R8, R6, 0x3, RZ, 0xc0, !PT ;  /* 0x0000000306087812 */ /* 0x000fe400078ec0ff */
[----:B------:R-:W-:Y:S02]  /*1420*/  LOP3.LUT R9, R9, 0x3, RZ, 0xc0, !PT ;  /* 0x0000000309097812 */ /* 0x000fe400078ec0ff */
[----:B------:R-:W-:-:S02]  /*1430*/  ISETP.EQ.AND P2, PT, R8, 0x3, PT ;  /* 0x000000030800780c */ /* 0x000fc40003f42270 */
[----:B------:R-:W-:Y:S02]  /*1440*/  ISETP.EQ.AND P3, PT, R9, 0x3, PT ;  /* 0x000000030900780c */ /* 0x000fe40003f62270 */
[--C-:B------:R-:W-:Y:S02]  /*1450*/  SHF.R.U32.HI R10, RZ, 0x4, R6.reuse ;  /* 0x00000004ff0a7819 */ /* 0x100fe40000011606 */
[----:B------:R-:W-:Y:S02]  /*1460*/  SHF.R.U32.HI R11, RZ, 0x6, R6 ;  /* 0x00000006ff0b7819 */ /* 0x000fe40000011606 */
[----:B0-----:R-:W-:Y:S02]  /*1470*/  SEL R4, RZ, 0xffffffff, !P2 ;  /* 0xffffffffff047807 */ /* 0x001fe40005000000 */
[----:B------:R-:W-:Y:S02]  /*1480*/  SEL R5, RZ, 0xffffffff, !P3 ;  /* 0xffffffffff057807 */ /* 0x000fe40005800000 */
[----:B------:R-:W-:-:S02]  /*1490*/  LOP3.LUT R10, R10, 0x3, RZ, 0xc0, !PT ;  /* 0x000000030a0a7812 */ /* 0x000fc400078ec0ff */
[----:B------:R-:W-:Y:S02]  /*14a0*/  PRMT R6, R11, 0x9910, RZ ;  /* 0x000099100b067816 */ /* 0x000fe400000000ff */
[----:B------:R-:W-:Y:S02]  /*14b0*/  ISETP.NE.AND P0, PT, R8, 0x1, PT ;  /* 0x000000010800780c */ /* 0x000fe40003f05270 */
[----:B------:R-:W-:Y:S02]  /*14c0*/  ISETP.NE.AND P1, PT, R9, 0x1, PT ;  /* 0x000000010900780c */ /* 0x000fe40003f25270 */
[----:B------:R-:W-:Y:S02]  /*14d0*/  I2FP.F32.S32 R4, R4 ;  /* 0x0000000400047245 */ /* 0x000fe40000201400 */
[----:B------:R-:W-:Y:S02]  /*14e0*/  I2FP.F32.S32 R5, R5 ;  /* 0x0000000500057245 */ /* 0x000fe40000201400 */
[----:B------:R-:W-:-:S02]  /*14f0*/  ISETP.EQ.AND P4, PT, R10, 0x3, PT ;  /* 0x000000030a00780c */ /* 0x000fc40003f82270 */
[----:B------:R-:W-:Y:S02]  /*1500*/  ISETP.EQ.AND P3, PT, R6, 0x3, PT ;  /* 0x000000030600780c */ /* 0x000fe40003f62270 */
[----:B------:R-:W-:Y:S02]  /*1510*/  FSEL R4, R4, 1, P0 ;  /* 0x3f80000004047808 */ /* 0x000fe40000000000 */
[----:B------:R-:W-:Y:S02]  /*1520*/  FSEL R5, R5, 1, P1 ;  /* 0x3f80000005057808 */ /* 0x000fe40000800000 */
[----:B------:R-:W-:Y:S02]  /*1530*/  SEL R7, RZ, 0xffffffff, !P4 ;  /* 0xffffffffff077807 */ /* 0x000fe40006000000 */
[----:B------:R-:W-:Y:S02]  /*1540*/  SEL R8, RZ, 0xffffffff, !P3 ;  /* 0xffffffffff087807 */ /* 0x000fe40005800000 */
[----:B------:R-:W-:-:S02]  /*1550*/  F2FP.F16.F32.PACK_AB R4, R5, R4 ;  /* 0x000000040504723e */ /* 0x000fc400000000ff */
[----:B------:R-:W-:Y:S02]  /*1560*/  ISETP.NE.AND P0, PT, R6, 0x1, PT ;  /* 0x000000010600780c */ /* 0x000fe40003f05270 */
[----:B------:R-:W-:Y:S02]  /*1570*/  I2FP.F32.S32 R6, R7 ;  /* 0x0000000700067245 */ /* 0x000fe40000201400 */
[----:B------:R-:W-:Y:S01]  /*1580*/  ISETP.NE.AND P2, PT, R10, 0x1, PT ;  /* 0x000000010a00780c */ /* 0x000fe20003f45270 */
[----:B---3--:R-:W-:Y:S01]  /*1590*/  HFMA2 R4, R3, R4, -RZ ;  /* 0x0000000403047231 */ /* 0x008fe200001000ff */
[----:B------:R-:W-:Y:S02]  /*15a0*/  I2FP.F32.S32 R7, R8 ;  /* 0x0000000800077245 */ /* 0x000fe40000201400 */
[----:B------:R-:W-:Y:S02]  /*15b0*/  FSEL R6, R6, 1, P2 ;  /* 0x3f80000006067808 */ /* 0x000fe40001000000 */
[----:B------:R-:W-:-:S04]  /*15c0*/  FSEL R7, R7, 1, P0 ;  /* 0x3f80000007077808 */ /* 0x000fc80000000000 */
[----:B------:R-:W-:Y:S01]  /*15d0*/  F2FP.F16.F32.PACK_AB R6, R7, R6 ;  /* 0x000000060706723e */ /* 0x000fe200000000ff */
[--C-:B------:R-:W-:Y:S02]  /*15e0*/  HADD2.F32 R3, -RZ, R4.reuse.H0_H0 ;  /* 0x20000004ff037230 */ /* 0x100fe40000004100 */
[----:B------:R-:W-:Y:S02]  /*15f0*/  HADD2.F32 R4, -RZ, R4.H1_H1 ;  /* 0x30000004ff047230 */ /* 0x000fe40000004100 */
[----:B----4-:R-:W-:-:S03]  /*1600*/  HMUL2 R6, R2, R6 ;  /* 0x0000000602067232 */ /* 0x010fc60000000000 */
[----:B------:R-:W-:Y:S02]  /*1610*/  FADD R3, R3, R4 ;  /* 0x0000000403037221 */ /* 0x000fe40000000000 */
[--C-:B------:R-:W-:Y:S02]  /*1620*/  HADD2.F32 R2, -RZ, R6.reuse.H0_H0 ;  /* 0x20000006ff027230 */ /* 0x100fe40000004100 */
[----:B------:R-:W-:Y:S02]  /*1630*/  HADD2.F32 R5, -RZ, R6.H1_H1 ;  /* 0x30000006ff057230 */ /* 0x000fe40000004100 */
[----:B------:R-:W-:-:S03]  /*1640*/  FADD R3, R14, R3 ;  /* 0x000000030e037221 */ /* 0x000fc60000000000 */
[----:B------:R-:W-:-:S04]  /*1650*/  FADD R2, R2, R5 ;  /* 0x0000000502027221 */ /* 0x000fc80000000000 */
[----:B------:R-:W-:-:S07]  /*1660*/  FADD R14, R3, R2 ;  /* 0x00000002030e7221 */ /* 0x000fce0000000000 */
.L_x_0:
[----:B------:R-:W0:Y:S01]  /*1670*/  LDC.64 R2, c[0x0][0x390] ;  /* 0x0000e400ff027b82 */ /* 0x000e220000000a00 */
[----:B------:R-:W1:Y:S02]  /*1680*/  LDCU UR4, c[0x0][0x398] ;  /* 0x00007300ff0477ac */ /* 0x000e640008000800 */
[----:B-1----:R-:W-:-:S05]  /*1690*/  FMUL R14, R14, UR4 ;  /* 0x000000040e0e7c20 */ /* 0x002fca0008400000 */
[----:B------:R-:W-:Y:S01]  /*16a0*/  F2FP.F16.F32.PACK_AB R14, RZ, R14 ;  /* 0x0000000eff0e723e */ /* 0x000fe200000000ff */
[----:B0-----:R-:W-:-:S05]  /*16b0*/  IMAD.WIDE R2, R0, 0x2, R2 ;  /* 0x0000000200027825 */ /* 0x001fca00078e0202 */
[----:B------:R-:W-:Y:S01]  /*16c0*/  STG.E.U16 desc[UR8][R2.64], R14 ;  /* 0x0000000e02007986 */ /* 0x000fe2000c101508 */
[----:B------:R-:W-:Y:S05]  /*16d0*/  EXIT ;  /* 0x000000000000794d */ /* 0x000fea0003800000 */
.L_x_4:
[----:B------:R-:W-:-:S00]  /*16e0*/  BRA `(.L_x_4) ;  /* 0xfffffffc00fc7947 */ /* 0x000fc0000383ffff */
[----:B------:R-:W-:-:S00]  /*16f0*/  NOP ;  /* 0x0000000000007918 */ /* 0x000fc00000000000 */
        /* <DEDUP_REMOVED lines=8> */
.L_x_5:


//--------------------- .nv.shared.reserved.0     --------------------------
	.section	.nv.shared.reserved.0,"aw",@nobits
	.weak		__nv_reservedSMEM_offset_0_alias
	.size		__nv_reservedSMEM_offset_0_alias, 0, 64
	.other		__nv_reservedSMEM_offset_0_alias,@"STO_CUDA_RESERVED_SHARED STV_DEFAULT"
__nv_reservedSMEM_offset_0_alias:
	.zero		0
	.zero		64


//--------------------- .nv.constant0.lort_fused_gemv --------------------------
	.section	.nv.constant0.lort_fused_gemv,"a",@progbits
	.sectionflags	@""
	.align	4
.nv.constant0.lort_fused_gemv:
	.zero		932


//--------------------- SYMBOLS --------------------------

	.type		.nv.reservedSmem.offset0,@object
	.size		.nv.reservedSmem.offset0,0x4
